	.target	sm_100a

	.elftype	@"ET_EXEC"


//--------------------- .note.nv.tkinfo           --------------------------
	.section	.note.nv.tkinfo,"",@"SHT_NOTE"
	.sectionflags	@"SHF_NOTE_NV_TKINFO"
	.tkinfo
        /*0018*/ 	.word	0x00000002
        /*0030*/ 	.string	""
        /*0030*/ 	.string	"ptxas"
        /*0030*/ 	.string	"Cuda compilation tools, release 13.0, V13.0.88"
        /*0030*/ 	.string	"Build cuda_13.0.r13.0/compiler.36424714_0"
        /*0030*/ 	.string	"-arch sm_100a -m 64 "



//--------------------- .note.nv.cuinfo           --------------------------
	.section	.note.nv.cuinfo,"",@"SHT_NOTE"
	.sectionflags	@"SHF_NOTE_NV_CUINFO"
        /*0018*/ 	.short	0x0002
        /*001a*/ 	.short	0x0064
        /*001c*/ 	.short	0x0082
	.zero		2


//--------------------- .nv.info                  --------------------------
	.section	.nv.info,"",@"SHT_CUDA_INFO"
	.align	4


	//----- nvinfo : EIATTR_REGCOUNT
	.align		4
        /*0000*/ 	.byte	0x04, 0x2f
        /*0002*/ 	.short	(.L_19 - .L_18)
	.align		4
.L_18:
        /*0004*/ 	.word	index@(_ZN7cutlass13device_kernelINS_4gemm6kernel13GemmUniversalIN4cute5tupleIJiiiiEEENS1_10collective13CollectiveMmaINS1_35MainloopSm100TmaUmmaWarpSpecializedILi27ELi2ELi4ENS5_IJNS4_1CILi1EEESB_SB_EEEEENS5_IJNSA_ILi64EEESE_SE_EEENS_12float_e5m2_tENS5_IJlSB_lEEESG_SH_NS4_8TiledMMAINS4_8MMA_AtomIJNS4_10MMA_TraitsINS4_19SM100_MMA_F8F6F4_SSEJSG_SG_fSE_SE_NS4_17integral_constantINS4_4UMMA5MajorELSO_0EEESP_NSM_INSN_7ScaleInELSQ_0EEESR_EEEEEENS4_6LayoutISC_NS5_IJNSA_ILi0EEESV_SV_EEEEENS5_IJNS4_10UnderscoreESY_SY_EEEEENS4_13SM90_TMA_LOADENS4_14ComposedLayoutINS4_7SwizzleILi2ELi4ELi3EEENS4_18smem_ptr_flag_bitsILi8EEENSU_INS5_IJNSA_ILi8EEESE_EEENS5_IJSE_SB_EEEEEEEvNS4_8identityES11_S1B_vS1C_EENS_8epilogue10collective18CollectiveEpilogueINS1E_23Sm100TmaWarpSpecializedILi1ELi1ELi32ELb0ELb0EEEJSF_NS5_IJNSU_ISE_SB_EES1J_EEESG_SH_SG_SH_NS1E_6fusion15FusionCallbacksIS1I_NS1L_17LinearCombinationISG_fSG_fLNS_15FloatRoundStyleE2EEESF_S1K_JEEENS4_5SM1004TMEM4LOAD26SM100_TMEM_LOAD_16dp32b32xES11_S1B_NS4_39AutoVectorizingCopyWithAssumedAlignmentILi128EEENS4_14SM90_TMA_STOREES1B_S1W_S1W_EEEvvEEEEvNT_6ParamsE)
        /*0008*/ 	.word	0x00000078


	//----- nvinfo : EIATTR_FRAME_SIZE
	.align		4
.L_19:
        /*000c*/ 	.byte	0x04, 0x11
        /*000e*/ 	.short	(.L_21 - .L_20)
	.align		4
.L_20:
        /*0010*/ 	.word	index@($__internal_2_$__cuda_sm10x_tcgen05_guardrail_trap_unallocated_columns_being_dealloced)
        /*0014*/ 	.word	0x00000000


	//----- nvinfo : EIATTR_FRAME_SIZE
	.align		4
.L_21:
        /*0018*/ 	.byte	0x04, 0x11
        /*001a*/ 	.short	(.L_23 - .L_22)
	.align		4
.L_22:
        /*001c*/ 	.word	index@($__internal_1_$__cuda_sm10x_tcgen05_guardrail_trap_phase_invalid_during_alloc)
        /*0020*/ 	.word	0x00000000


	//----- nvinfo : EIATTR_FRAME_SIZE
	.align		4
.L_23:
        /*0024*/ 	.byte	0x04, 0x11
        /*0026*/ 	.short	(.L_25 - .L_24)
	.align		4
.L_24:
        /*0028*/ 	.word	index@($__internal_0_$__cuda_sm10x_tcgen05_guardrail_trap_col_being_dealloced_not_returned_by_alloc)
        /*002c*/ 	.word	0x00000000


	//----- nvinfo : EIATTR_FRAME_SIZE
	.align		4
.L_25:
        /*0030*/ 	.byte	0x04, 0x11
        /*0032*/ 	.short	(.L_27 - .L_26)
	.align		4
.L_26:
        /*0034*/ 	.word	index@(_ZN7cutlass13device_kernelINS_4gemm6kernel13GemmUniversalIN4cute5tupleIJiiiiEEENS1_10collective13CollectiveMmaINS1_35MainloopSm100TmaUmmaWarpSpecializedILi27ELi2ELi4ENS5_IJNS4_1CILi1EEESB_SB_EEEEENS5_IJNSA_ILi64EEESE_SE_EEENS_12float_e5m2_tENS5_IJlSB_lEEESG_SH_NS4_8TiledMMAINS4_8MMA_AtomIJNS4_10MMA_TraitsINS4_19SM100_MMA_F8F6F4_SSEJSG_SG_fSE_SE_NS4_17integral_constantINS4_4UMMA5MajorELSO_0EEESP_NSM_INSN_7ScaleInELSQ_0EEESR_EEEEEENS4_6LayoutISC_NS5_IJNSA_ILi0EEESV_SV_EEEEENS5_IJNS4_10UnderscoreESY_SY_EEEEENS4_13SM90_TMA_LOADENS4_14ComposedLayoutINS4_7SwizzleILi2ELi4ELi3EEENS4_18smem_ptr_flag_bitsILi8EEENSU_INS5_IJNSA_ILi8EEESE_EEENS5_IJSE_SB_EEEEEEEvNS4_8identityES11_S1B_vS1C_EENS_8epilogue10collective18CollectiveEpilogueINS1E_23Sm100TmaWarpSpecializedILi1ELi1ELi32ELb0ELb0EEEJSF_NS5_IJNSU_ISE_SB_EES1J_EEESG_SH_SG_SH_NS1E_6fusion15FusionCallbacksIS1I_NS1L_17LinearCombinationISG_fSG_fLNS_15FloatRoundStyleE2EEESF_S1K_JEEENS4_5SM1004TMEM4LOAD26SM100_TMEM_LOAD_16dp32b32xES11_S1B_NS4_39AutoVectorizingCopyWithAssumedAlignmentILi128EEENS4_14SM90_TMA_STOREES1B_S1W_S1W_EEEvvEEEEvNT_6ParamsE)
        /*0038*/ 	.word	0x00000000


	//----- nvinfo : EIATTR_MIN_STACK_SIZE
	.align		4
.L_27:
        /*003c*/ 	.byte	0x04, 0x12
        /*003e*/ 	.short	(.L_29 - .L_28)
	.align		4
.L_28:
        /*0040*/ 	.word	index@(_ZN7cutlass13device_kernelINS_4gemm6kernel13GemmUniversalIN4cute5tupleIJiiiiEEENS1_10collective13CollectiveMmaINS1_35MainloopSm100TmaUmmaWarpSpecializedILi27ELi2ELi4ENS5_IJNS4_1CILi1EEESB_SB_EEEEENS5_IJNSA_ILi64EEESE_SE_EEENS_12float_e5m2_tENS5_IJlSB_lEEESG_SH_NS4_8TiledMMAINS4_8MMA_AtomIJNS4_10MMA_TraitsINS4_19SM100_MMA_F8F6F4_SSEJSG_SG_fSE_SE_NS4_17integral_constantINS4_4UMMA5MajorELSO_0EEESP_NSM_INSN_7ScaleInELSQ_0EEESR_EEEEEENS4_6LayoutISC_NS5_IJNSA_ILi0EEESV_SV_EEEEENS5_IJNS4_10UnderscoreESY_SY_EEEEENS4_13SM90_TMA_LOADENS4_14ComposedLayoutINS4_7SwizzleILi2ELi4ELi3EEENS4_18smem_ptr_flag_bitsILi8EEENSU_INS5_IJNSA_ILi8EEESE_EEENS5_IJSE_SB_EEEEEEEvNS4_8identityES11_S1B_vS1C_EENS_8epilogue10collective18CollectiveEpilogueINS1E_23Sm100TmaWarpSpecializedILi1ELi1ELi32ELb0ELb0EEEJSF_NS5_IJNSU_ISE_SB_EES1J_EEESG_SH_SG_SH_NS1E_6fusion15FusionCallbacksIS1I_NS1L_17LinearCombinationISG_fSG_fLNS_15FloatRoundStyleE2EEESF_S1K_JEEENS4_5SM1004TMEM4LOAD26SM100_TMEM_LOAD_16dp32b32xES11_S1B_NS4_39AutoVectorizingCopyWithAssumedAlignmentILi128EEENS4_14SM90_TMA_STOREES1B_S1W_S1W_EEEvvEEEEvNT_6ParamsE)
        /*0044*/ 	.word	0x00000000
.L_29:


//--------------------- .nv.compat                --------------------------
	.section	.nv.compat,"",@"SHT_CUDA_COMPAT_INFO"
	.align	4
        /*0000*/ 	.byte	0x02, 0x09, 0x01, 0x00, 0x02, 0x02, 0x02, 0x00, 0x02, 0x05, 0x05, 0x00, 0x03, 0x07, 0x01, 0x01
        /*0010*/ 	.byte	0x02, 0x03, 0x01, 0x00, 0x02, 0x06, 0x01, 0x00, 0x04, 0x0b, 0x08, 0x00, 0x09, 0x00, 0x00, 0x00
        /*0020*/ 	.byte	0x00, 0x00, 0x00, 0x00


//--------------------- .nv.info._ZN7cutlass13device_kernelINS_4gemm6kernel13GemmUniversalIN4cute5tupleIJiiiiEEENS1_10collective13CollectiveMmaINS1_35MainloopSm100TmaUmmaWarpSpecializedILi27ELi2ELi4ENS5_IJNS4_1CILi1EEESB_SB_EEEEENS5_IJNSA_ILi64EEESE_SE_EEENS_12float_e5m2_tENS5_IJlSB_lEEESG_SH_NS4_8TiledMMAINS4_8MMA_AtomIJNS4_10MMA_TraitsINS4_19SM100_MMA_F8F6F4_SSEJSG_SG_fSE_SE_NS4_17integral_constantINS4_4UMMA5MajorELSO_0EEESP_NSM_INSN_7ScaleInELSQ_0EEESR_EEEEEENS4_6LayoutISC_NS5_IJNSA_ILi0EEESV_SV_EEEEENS5_IJNS4_10UnderscoreESY_SY_EEEEENS4_13SM90_TMA_LOADENS4_14ComposedLayoutINS4_7SwizzleILi2ELi4ELi3EEENS4_18smem_ptr_flag_bitsILi8EEENSU_INS5_IJNSA_ILi8EEESE_EEENS5_IJSE_SB_EEEEEEEvNS4_8identityES11_S1B_vS1C_EENS_8epilogue10collective18CollectiveEpilogueINS1E_23Sm100TmaWarpSpecializedILi1ELi1ELi32ELb0ELb0EEEJSF_NS5_IJNSU_ISE_SB_EES1J_EEESG_SH_SG_SH_NS1E_6fusion15FusionCallbacksIS1I_NS1L_17LinearCombinationISG_fSG_fLNS_15FloatRoundStyleE2EEESF_S1K_JEEENS4_5SM1004TMEM4LOAD26SM100_TMEM_LOAD_16dp32b32xES11_S1B_NS4_39AutoVectorizingCopyWithAssumedAlignmentILi128EEENS4_14SM90_TMA_STOREES1B_S1W_S1W_EEEvvEEEEvNT_6ParamsE --------------------------
	.section	.nv.info._ZN7cutlass13device_kernelINS_4gemm6kernel13GemmUniversalIN4cute5tupleIJiiiiEEENS1_10collective13CollectiveMmaINS1_35MainloopSm100TmaUmmaWarpSpecializedILi27ELi2ELi4ENS5_IJNS4_1CILi1EEESB_SB_EEEEENS5_IJNSA_ILi64EEESE_SE_EEENS_12float_e5m2_tENS5_IJlSB_lEEESG_SH_NS4_8TiledMMAINS4_8MMA_AtomIJNS4_10MMA_TraitsINS4_19SM100_MMA_F8F6F4_SSEJSG_SG_fSE_SE_NS4_17integral_constantINS4_4UMMA5MajorELSO_0EEESP_NSM_INSN_7ScaleInELSQ_0EEESR_EEEEEENS4_6LayoutISC_NS5_IJNSA_ILi0EEESV_SV_EEEEENS5_IJNS4_10UnderscoreESY_SY_EEEEENS4_13SM90_TMA_LOADENS4_14ComposedLayoutINS4_7SwizzleILi2ELi4ELi3EEENS4_18smem_ptr_flag_bitsILi8EEENSU_INS5_IJNSA_ILi8EEESE_EEENS5_IJSE_SB_EEEEEEEvNS4_8identityES11_S1B_vS1C_EENS_8epilogue10collective18CollectiveEpilogueINS1E_23Sm100TmaWarpSpecializedILi1ELi1ELi32ELb0ELb0EEEJSF_NS5_IJNSU_ISE_SB_EES1J_EEESG_SH_SG_SH_NS1E_6fusion15FusionCallbacksIS1I_NS1L_17LinearCombinationISG_fSG_fLNS_15FloatRoundStyleE2EEESF_S1K_JEEENS4_5SM1004TMEM4LOAD26SM100_TMEM_LOAD_16dp32b32xES11_S1B_NS4_39AutoVectorizingCopyWithAssumedAlignmentILi128EEENS4_14SM90_TMA_STOREES1B_S1W_S1W_EEEvvEEEEvNT_6ParamsE,"",@"SHT_CUDA_INFO"
	.sectionflags	@""
	.align	4


	//----- nvinfo : EIATTR_CUDA_API_VERSION
	.align		4
        /*0000*/ 	.byte	0x04, 0x37
        /*0002*/ 	.short	(.L_31 - .L_30)
.L_30:
        /*0004*/ 	.word	0x00000082


	//----- nvinfo : EIATTR_KPARAM_INFO
	.align		4
.L_31:
        /*0008*/ 	.byte	0x04, 0x17
        /*000a*/ 	.short	(.L_33 - .L_32)
.L_32:
        /*000c*/ 	.word	0x00000000
        /*0010*/ 	.short	0x0000
        /*0012*/ 	.short	0x0000
        /*0014*/ 	.byte	0x00, 0xf0, 0x01, 0x20


	//----- nvinfo : EIATTR_AT_ENTRY_FRAGMENTS
	.align		4
.L_33:
        /*0018*/ 	.byte	0x04, 0x4f
        /*001a*/ 	.short	(.L_35 - .L_34)


	//   ....[0]....
.L_34:
        /*001c*/ 	.word	0x00000006


	//----- nvinfo : EIATTR_RESERVED_SMEM_USED
	.align		4
.L_35:
        /*0020*/ 	.byte	0x01, 0x41
	.zero		2


	//----- nvinfo : EIATTR_SPARSE_MMA_MASK
	.align		4
        /*0024*/ 	.byte	0x03, 0x50
        /*0026*/ 	.short	0x0000


	//----- nvinfo : EIATTR_TCGEN05_1CTA_USED
	.align		4
        /*0028*/ 	.byte	0x01, 0x51
	.zero		2


	//----- nvinfo : EIATTR_MAXREG_COUNT
	.align		4
        /*002c*/ 	.byte	0x03, 0x1b
        /*002e*/ 	.short	0x00ff


	//----- nvinfo : EIATTR_NUM_BARRIERS
	.align		4
        /*0030*/ 	.byte	0x02, 0x4c
        /*0032*/ 	.byte	0x07
	.zero		1


	//----- nvinfo : EIATTR_EXTERNS
	.align		4
        /*0034*/ 	.byte	0x04, 0x0f
        /*0036*/ 	.short	(.L_37 - .L_36)


	//   ....[0]....
	.align		4
.L_36:
        /*0038*/ 	.word	index@(__assertfail)


	//----- nvinfo : EIATTR_MERCURY_ISA_VERSION
	.align		4
.L_37:
        /*003c*/ 	.byte	0x03, 0x5f
        /*003e*/ 	.short	0x0101


	//----- nvinfo : EIATTR_INT_WARP_WIDE_INSTR_OFFSETS
	.align		4
        /*0040*/ 	.byte	0x04, 0x31
        /*0042*/ 	.short	(.L_39 - .L_38)


	//   ....[0]....
.L_38:
        /*0044*/ 	.word	0x00002070


	//   ....[1]....
        /*0048*/ 	.word	0x00004730


	//   ....[2]....
        /*004c*/ 	.word	0x00004750


	//   ....[3]....
        /*0050*/ 	.word	0x00004780


	//   ....[4]....
        /*0054*/ 	.word	0x00005190


	//   ....[5]....
        /*0058*/ 	.word	0x00005280


	//----- nvinfo : EIATTR_COOP_GROUP_MASK_REGIDS
	.align		4
.L_39:
        /*005c*/ 	.byte	0x04, 0x29
        /*005e*/ 	.short	(.L_41 - .L_40)


	//   ....[0]....
.L_40:
        /*0060*/ 	.word	0xffffffff


	//   ....[1]....
        /*0064*/ 	.word	0xffffffff


	//   ....[2]....
        /*0068*/ 	.word	0xffffffff


	//   ....[3]....
        /*006c*/ 	.word	0xffffffff


	//   ....[4]....
        /*0070*/ 	.word	0xffffffff


	//   ....[5]....
        /*0074*/ 	.word	0xffffffff


	//   ....[6]....
        /*0078*/ 	.word	0xffffffff


	//   ....[7]....
        /*007c*/ 	.word	0xffffffff


	//   ....[8]....
        /*0080*/ 	.word	0xffffffff


	//   ....[9]....
        /*0084*/ 	.word	0xffffffff


	//   ....[10]....
        /*0088*/ 	.word	0xffffffff


	//   ....[11]....
        /*008c*/ 	.word	0xffffffff


	//   ....[12]....
        /*0090*/ 	.word	0xffffffff


	//----- nvinfo : EIATTR_COOP_GROUP_INSTR_OFFSETS
	.align		4
.L_41:
        /*0094*/ 	.byte	0x04, 0x28
        /*0096*/ 	.short	(.L_43 - .L_42)


	//   ....[0]....
.L_42:
        /*0098*/ 	.word	0x00000090


	//   ....[1]....
        /*009c*/ 	.word	0x000004d0


	//   ....[2]....
        /*00a0*/ 	.word	0x00000950


	//   ....[3]....
        /*00a4*/ 	.word	0x00000a90


	//   ....[4]....
        /*00a8*/ 	.word	0x00000b90


	//   ....[5]....
        /*00ac*/ 	.word	0x00000d00


	//   ....[6]....
        /*00b0*/ 	.word	0x00000ea0


	//   ....[7]....
        /*00b4*/ 	.word	0x00001f50


	//   ....[8]....
        /*00b8*/ 	.word	0x00003a20


	//   ....[9]....
        /*00bc*/ 	.word	0x00003c30


	//   ....[10]....
        /*00c0*/ 	.word	0x00003c60


	//   ....[11]....
        /*00c4*/ 	.word	0x00004610


	//   ....[12]....
        /*00c8*/ 	.word	0x00004840


	//----- nvinfo : EIATTR_VRC_CTA_INIT_COUNT
	.align		4
.L_43:
        /*00cc*/ 	.byte	0x02, 0x4a
        /*00ce*/ 	.byte	0x80
	.zero		1


	//----- nvinfo : EIATTR_SYSCALL_OFFSETS
	.align		4
        /*00d0*/ 	.byte	0x04, 0x46
        /*00d2*/ 	.short	(.L_45 - .L_44)


	//   ....[0]....
.L_44:
        /*00d4*/ 	.word	0x00005ca0


	//   ....[1]....
        /*00d8*/ 	.word	0x00005de0


	//   ....[2]....
        /*00dc*/ 	.word	0x00006540


	//----- nvinfo : EIATTR_MBARRIER_INSTR_OFFSETS
	.align		4
.L_45:
        /*00e0*/ 	.byte	0x04, 0x39
        /*00e2*/ 	.short	(.L_47 - .L_46)


	//   ....[0]....
.L_46:
        /*00e4*/ 	.word	0x000005d0
        /*00e8*/ 	.word	0x000000ff
        /*00ec*/ 	.word	0x00000000
        /*00f0*/ 	.short	0x0100
        /*00f2*/ 	.byte	0x05
	.zero		1


	//   ....[1]....
        /*00f4*/ 	.word	0x000005e0
        /*00f8*/ 	.word	0x000000ff
        /*00fc*/ 	.word	0x000000d8
        /*0100*/ 	.short	0x0100
        /*0102*/ 	.byte	0x05
	.zero		1


	//   ....[2]....
        /*0104*/ 	.word	0x000005f0
        /*0108*/ 	.word	0x000000ff
        /*010c*/ 	.word	0x00000008
        /*0110*/ 	.short	0x0100
        /*0112*/ 	.byte	0x05
	.zero		1


	//   ....[3]....
        /*0114*/ 	.word	0x00000600
        /*0118*/ 	.word	0x000000ff
        /*011c*/ 	.word	0x000000e0
        /*0120*/ 	.short	0x0100
        /*0122*/ 	.byte	0x05
	.zero		1


	//   ....[4]....
        /*0124*/ 	.word	0x00000610
        /*0128*/ 	.word	0x000000ff
        /*012c*/ 	.word	0x00000010
        /*0130*/ 	.short	0x0100
        /*0132*/ 	.byte	0x05
	.zero		1


	//   ....[5]....
        /*0134*/ 	.word	0x00000620
        /*0138*/ 	.word	0x000000ff
        /*013c*/ 	.word	0x000000e8
        /*0140*/ 	.short	0x0100
        /*0142*/ 	.byte	0x05
	.zero		1


	//   ....[6]....
        /*0144*/ 	.word	0x00000630
        /*0148*/ 	.word	0x000000ff
        /*014c*/ 	.word	0x00000018
        /*0150*/ 	.short	0x0100
        /*0152*/ 	.byte	0x05
	.zero		1


	//   ....[7]....
        /*0154*/ 	.word	0x00000640
        /*0158*/ 	.word	0x000000ff
        /*015c*/ 	.word	0x000000f0
        /*0160*/ 	.short	0x0100
        /*0162*/ 	.byte	0x05
	.zero		1


	//   ....[8]....
        /*0164*/ 	.word	0x00000650
        /*0168*/ 	.word	0x000000ff
        /*016c*/ 	.word	0x00000020
        /*0170*/ 	.short	0x0100
        /*0172*/ 	.byte	0x05
	.zero		1


	//   ....[9]....
        /*0174*/ 	.word	0x00000660
        /*0178*/ 	.word	0x000000ff
        /*017c*/ 	.word	0x000000f8
        /*0180*/ 	.short	0x0100
        /*0182*/ 	.byte	0x05
	.zero		1


	//   ....[10]....
        /*0184*/ 	.word	0x00000670
        /*0188*/ 	.word	0x000000ff
        /*018c*/ 	.word	0x00000028
        /*0190*/ 	.short	0x0100
        /*0192*/ 	.byte	0x05
	.zero		1


	//   ....[11]....
        /*0194*/ 	.word	0x00000680
        /*0198*/ 	.word	0x000000ff
        /*019c*/ 	.word	0x00000100
        /*01a0*/ 	.short	0x0100
        /*01a2*/ 	.byte	0x05
	.zero		1


	//   ....[12]....
        /*01a4*/ 	.word	0x00000690
        /*01a8*/ 	.word	0x000000ff
        /*01ac*/ 	.word	0x00000030
        /*01b0*/ 	.short	0x0100
        /*01b2*/ 	.byte	0x05
	.zero		1


	//   ....[13]....
        /*01b4*/ 	.word	0x000006a0
        /*01b8*/ 	.word	0x000000ff
        /*01bc*/ 	.word	0x00000108
        /*01c0*/ 	.short	0x0100
        /*01c2*/ 	.byte	0x05
	.zero		1


	//   ....[14]....
        /*01c4*/ 	.word	0x000006b0
        /*01c8*/ 	.word	0x000000ff
        /*01cc*/ 	.word	0x00000038
        /*01d0*/ 	.short	0x0100
        /*01d2*/ 	.byte	0x05
	.zero		1


	//   ....[15]....
        /*01d4*/ 	.word	0x000006c0
        /*01d8*/ 	.word	0x000000ff
        /*01dc*/ 	.word	0x00000110
        /*01e0*/ 	.short	0x0100
        /*01e2*/ 	.byte	0x05
	.zero		1


	//   ....[16]....
        /*01e4*/ 	.word	0x000006d0
        /*01e8*/ 	.word	0x000000ff
        /*01ec*/ 	.word	0x00000040
        /*01f0*/ 	.short	0x0100
        /*01f2*/ 	.byte	0x05
	.zero		1


	//   ....[17]....
        /*01f4*/ 	.word	0x000006e0
        /*01f8*/ 	.word	0x000000ff
        /*01fc*/ 	.word	0x00000118
        /*0200*/ 	.short	0x0100
        /*0202*/ 	.byte	0x05
	.zero		1


	//   ....[18]....
        /*0204*/ 	.word	0x000006f0
        /*0208*/ 	.word	0x000000ff
        /*020c*/ 	.word	0x00000048
        /*0210*/ 	.short	0x0100
        /*0212*/ 	.byte	0x05
	.zero		1


	//   ....[19]....
        /*0214*/ 	.word	0x00000700
        /*0218*/ 	.word	0x000000ff
        /*021c*/ 	.word	0x00000120
        /*0220*/ 	.short	0x0100
        /*0222*/ 	.byte	0x05
	.zero		1


	//   ....[20]....
        /*0224*/ 	.word	0x00000710
        /*0228*/ 	.word	0x000000ff
        /*022c*/ 	.word	0x00000050
        /*0230*/ 	.short	0x0100
        /*0232*/ 	.byte	0x05
	.zero		1


	//   ....[21]....
        /*0234*/ 	.word	0x00000720
        /*0238*/ 	.word	0x000000ff
        /*023c*/ 	.word	0x00000128
        /*0240*/ 	.short	0x0100
        /*0242*/ 	.byte	0x05
	.zero		1


	//   ....[22]....
        /*0244*/ 	.word	0x00000730
        /*0248*/ 	.word	0x000000ff
        /*024c*/ 	.word	0x00000058
        /*0250*/ 	.short	0x0100
        /*0252*/ 	.byte	0x05
	.zero		1


	//   ....[23]....
        /*0254*/ 	.word	0x00000740
        /*0258*/ 	.word	0x000000ff
        /*025c*/ 	.word	0x00000130
        /*0260*/ 	.short	0x0100
        /*0262*/ 	.byte	0x05
	.zero		1


	//   ....[24]....
        /*0264*/ 	.word	0x00000750
        /*0268*/ 	.word	0x000000ff
        /*026c*/ 	.word	0x00000060
        /*0270*/ 	.short	0x0100
        /*0272*/ 	.byte	0x05
	.zero		1


	//   ....[25]....
        /*0274*/ 	.word	0x00000760
        /*0278*/ 	.word	0x000000ff
        /*027c*/ 	.word	0x00000138
        /*0280*/ 	.short	0x0100
        /*0282*/ 	.byte	0x05
	.zero		1


	//   ....[26]....
        /*0284*/ 	.word	0x00000770
        /*0288*/ 	.word	0x000000ff
        /*028c*/ 	.word	0x00000068
        /*0290*/ 	.short	0x0100
        /*0292*/ 	.byte	0x05
	.zero		1


	//   ....[27]....
        /*0294*/ 	.word	0x00000780
        /*0298*/ 	.word	0x000000ff
        /*029c*/ 	.word	0x00000140
        /*02a0*/ 	.short	0x0100
        /*02a2*/ 	.byte	0x05
	.zero		1


	//   ....[28]....
        /*02a4*/ 	.word	0x00000790
        /*02a8*/ 	.word	0x000000ff
        /*02ac*/ 	.word	0x00000070
        /*02b0*/ 	.short	0x0100
        /*02b2*/ 	.byte	0x05
	.zero		1


	//   ....[29]....
        /*02b4*/ 	.word	0x000007a0
        /*02b8*/ 	.word	0x000000ff
        /*02bc*/ 	.word	0x00000148
        /*02c0*/ 	.short	0x0100
        /*02c2*/ 	.byte	0x05
	.zero		1


	//   ....[30]....
        /*02c4*/ 	.word	0x000007b0
        /*02c8*/ 	.word	0x000000ff
        /*02cc*/ 	.word	0x00000078
        /*02d0*/ 	.short	0x0100
        /*02d2*/ 	.byte	0x05
	.zero		1


	//   ....[31]....
        /*02d4*/ 	.word	0x000007c0
        /*02d8*/ 	.word	0x000000ff
        /*02dc*/ 	.word	0x00000150
        /*02e0*/ 	.short	0x0100
        /*02e2*/ 	.byte	0x05
	.zero		1


	//   ....[32]....
        /*02e4*/ 	.word	0x000007d0
        /*02e8*/ 	.word	0x000000ff
        /*02ec*/ 	.word	0x00000080
        /*02f0*/ 	.short	0x0100
        /*02f2*/ 	.byte	0x05
	.zero		1


	//   ....[33]....
        /*02f4*/ 	.word	0x000007e0
        /*02f8*/ 	.word	0x000000ff
        /*02fc*/ 	.word	0x00000158
        /*0300*/ 	.short	0x0100
        /*0302*/ 	.byte	0x05
	.zero		1


	//   ....[34]....
        /*0304*/ 	.word	0x000007f0
        /*0308*/ 	.word	0x000000ff
        /*030c*/ 	.word	0x00000088
        /*0310*/ 	.short	0x0100
        /*0312*/ 	.byte	0x05
	.zero		1


	//   ....[35]....
        /*0314*/ 	.word	0x00000800
        /*0318*/ 	.word	0x000000ff
        /*031c*/ 	.word	0x00000160
        /*0320*/ 	.short	0x0100
        /*0322*/ 	.byte	0x05
	.zero		1


	//   ....[36]....
        /*0324*/ 	.word	0x00000810
        /*0328*/ 	.word	0x000000ff
        /*032c*/ 	.word	0x00000090
        /*0330*/ 	.short	0x0100
        /*0332*/ 	.byte	0x05
	.zero		1


	//   ....[37]....
        /*0334*/ 	.word	0x00000820
        /*0338*/ 	.word	0x000000ff
        /*033c*/ 	.word	0x00000168
        /*0340*/ 	.short	0x0100
        /*0342*/ 	.byte	0x05
	.zero		1


	//   ....[38]....
        /*0344*/ 	.word	0x00000830
        /*0348*/ 	.word	0x000000ff
        /*034c*/ 	.word	0x00000098
        /*0350*/ 	.short	0x0100
        /*0352*/ 	.byte	0x05
	.zero		1


	//   ....[39]....
        /*0354*/ 	.word	0x00000840
        /*0358*/ 	.word	0x000000ff
        /*035c*/ 	.word	0x00000170
        /*0360*/ 	.short	0x0100
        /*0362*/ 	.byte	0x05
	.zero		1


	//   ....[40]....
        /*0364*/ 	.word	0x00000850
        /*0368*/ 	.word	0x000000ff
        /*036c*/ 	.word	0x000000a0
        /*0370*/ 	.short	0x0100
        /*0372*/ 	.byte	0x05
	.zero		1


	//   ....[41]....
        /*0374*/ 	.word	0x00000860
        /*0378*/ 	.word	0x000000ff
        /*037c*/ 	.word	0x00000178
        /*0380*/ 	.short	0x0100
        /*0382*/ 	.byte	0x05
	.zero		1


	//   ....[42]....
        /*0384*/ 	.word	0x00000870
        /*0388*/ 	.word	0x000000ff
        /*038c*/ 	.word	0x000000a8
        /*0390*/ 	.short	0x0100
        /*0392*/ 	.byte	0x05
	.zero		1


	//   ....[43]....
        /*0394*/ 	.word	0x00000880
        /*0398*/ 	.word	0x000000ff
        /*039c*/ 	.word	0x00000180
        /*03a0*/ 	.short	0x0100
        /*03a2*/ 	.byte	0x05
	.zero		1


	//   ....[44]....
        /*03a4*/ 	.word	0x00000890
        /*03a8*/ 	.word	0x000000ff
        /*03ac*/ 	.word	0x000000b0
        /*03b0*/ 	.short	0x0100
        /*03b2*/ 	.byte	0x05
	.zero		1


	//   ....[45]....
        /*03b4*/ 	.word	0x000008a0
        /*03b8*/ 	.word	0x000000ff
        /*03bc*/ 	.word	0x00000188
        /*03c0*/ 	.short	0x0100
        /*03c2*/ 	.byte	0x05
	.zero		1


	//   ....[46]....
        /*03c4*/ 	.word	0x000008b0
        /*03c8*/ 	.word	0x000000ff
        /*03cc*/ 	.word	0x000000b8
        /*03d0*/ 	.short	0x0100
        /*03d2*/ 	.byte	0x05
	.zero		1


	//   ....[47]....
        /*03d4*/ 	.word	0x000008c0
        /*03d8*/ 	.word	0x000000ff
        /*03dc*/ 	.word	0x00000190
        /*03e0*/ 	.short	0x0100
        /*03e2*/ 	.byte	0x05
	.zero		1


	//   ....[48]....
        /*03e4*/ 	.word	0x000008d0
        /*03e8*/ 	.word	0x000000ff
        /*03ec*/ 	.word	0x000000c0
        /*03f0*/ 	.short	0x0100
        /*03f2*/ 	.byte	0x05
	.zero		1


	//   ....[49]....
        /*03f4*/ 	.word	0x000008e0
        /*03f8*/ 	.word	0x000000ff
        /*03fc*/ 	.word	0x00000198
        /*0400*/ 	.short	0x0100
        /*0402*/ 	.byte	0x05
	.zero		1


	//   ....[50]....
        /*0404*/ 	.word	0x000008f0
        /*0408*/ 	.word	0x000000ff
        /*040c*/ 	.word	0x000000c8
        /*0410*/ 	.short	0x0100
        /*0412*/ 	.byte	0x05
	.zero		1


	//   ....[51]....
        /*0414*/ 	.word	0x00000900
        /*0418*/ 	.word	0x000000ff
        /*041c*/ 	.word	0x000001a0
        /*0420*/ 	.short	0x0100
        /*0422*/ 	.byte	0x05
	.zero		1


	//   ....[52]....
        /*0424*/ 	.word	0x00000910
        /*0428*/ 	.word	0x000000ff
        /*042c*/ 	.word	0x000000d0
        /*0430*/ 	.short	0x0100
        /*0432*/ 	.byte	0x05
	.zero		1


	//   ....[53]....
        /*0434*/ 	.word	0x00000920
        /*0438*/ 	.word	0x000000ff
        /*043c*/ 	.word	0x000001a8
        /*0440*/ 	.short	0x0100
        /*0442*/ 	.byte	0x05
	.zero		1


	//   ....[54]....
        /*0444*/ 	.word	0x00000a60
        /*0448*/ 	.word	0x000000ff
        /*044c*/ 	.word	0x000001b0
        /*0450*/ 	.short	0x0100
        /*0452*/ 	.byte	0x06
	.zero		1


	//   ....[55]....
        /*0454*/ 	.word	0x00000a70
        /*0458*/ 	.word	0x000000ff
        /*045c*/ 	.word	0x000001b8
        /*0460*/ 	.short	0x0100
        /*0462*/ 	.byte	0x06
	.zero		1


	//   ....[56]....
        /*0464*/ 	.word	0x00000b60
        /*0468*/ 	.word	0x000000ff
        /*046c*/ 	.word	0x000001c0
        /*0470*/ 	.short	0x0100
        /*0472*/ 	.byte	0x05
	.zero		1


	//   ....[57]....
        /*0474*/ 	.word	0x00000b70
        /*0478*/ 	.word	0x000000ff
        /*047c*/ 	.word	0x000001c8
        /*0480*/ 	.short	0x0100
        /*0482*/ 	.byte	0x05
	.zero		1


	//   ....[58]....
        /*0484*/ 	.word	0x00000cb0
        /*0488*/ 	.word	0x000000ff
        /*048c*/ 	.word	0x000001d0
        /*0490*/ 	.short	0x0100
        /*0492*/ 	.byte	0x05
	.zero		1


	//   ....[59]....
        /*0494*/ 	.word	0x00000cc0
        /*0498*/ 	.word	0x000000ff
        /*049c*/ 	.word	0x000001e0
        /*04a0*/ 	.short	0x0100
        /*04a2*/ 	.byte	0x05
	.zero		1


	//   ....[60]....
        /*04a4*/ 	.word	0x00000cd0
        /*04a8*/ 	.word	0x000000ff
        /*04ac*/ 	.word	0x000001d8
        /*04b0*/ 	.short	0x0100
        /*04b2*/ 	.byte	0x05
	.zero		1


	//   ....[61]....
        /*04b4*/ 	.word	0x00000ce0
        /*04b8*/ 	.word	0x000000ff
        /*04bc*/ 	.word	0x000001e8
        /*04c0*/ 	.short	0x0100
        /*04c2*/ 	.byte	0x05
	.zero		1


	//   ....[62]....
        /*04c4*/ 	.word	0x00000e10
        /*04c8*/ 	.word	0x000000ff
        /*04cc*/ 	.word	0x000001f0
        /*04d0*/ 	.short	0x0100
        /*04d2*/ 	.byte	0x06
	.zero		1


	//   ....[63]....
        /*04d4*/ 	.word	0x00000e20
        /*04d8*/ 	.word	0x000000ff
        /*04dc*/ 	.word	0x00000210
        /*04e0*/ 	.short	0x0100
        /*04e2*/ 	.byte	0x06
	.zero		1


	//   ....[64]....
        /*04e4*/ 	.word	0x00000e30
        /*04e8*/ 	.word	0x000000ff
        /*04ec*/ 	.word	0x000001f8
        /*04f0*/ 	.short	0x0100
        /*04f2*/ 	.byte	0x06
	.zero		1


	//   ....[65]....
        /*04f4*/ 	.word	0x00000e40
        /*04f8*/ 	.word	0x000000ff
        /*04fc*/ 	.word	0x00000218
        /*0500*/ 	.short	0x0100
        /*0502*/ 	.byte	0x06
	.zero		1


	//   ....[66]....
        /*0504*/ 	.word	0x00000e50
        /*0508*/ 	.word	0x000000ff
        /*050c*/ 	.word	0x00000200
        /*0510*/ 	.short	0x0100
        /*0512*/ 	.byte	0x06
	.zero		1


	//   ....[67]....
        /*0514*/ 	.word	0x00000e60
        /*0518*/ 	.word	0x000000ff
        /*051c*/ 	.word	0x00000220
        /*0520*/ 	.short	0x0100
        /*0522*/ 	.byte	0x06
	.zero		1


	//   ....[68]....
        /*0524*/ 	.word	0x00000e70
        /*0528*/ 	.word	0x000000ff
        /*052c*/ 	.word	0x00000208
        /*0530*/ 	.short	0x0100
        /*0532*/ 	.byte	0x06
	.zero		1


	//   ....[69]....
        /*0534*/ 	.word	0x00000e80
        /*0538*/ 	.word	0x000000ff
        /*053c*/ 	.word	0x00000228
        /*0540*/ 	.short	0x0100
        /*0542*/ 	.byte	0x06
	.zero		1


	//   ....[70]....
        /*0544*/ 	.word	0x00000f70
        /*0548*/ 	.word	0x000000ff
        /*054c*/ 	.word	0x00000230
        /*0550*/ 	.short	0x0100
        /*0552*/ 	.byte	0x05
	.zero		1


	//   ....[71]....
        /*0554*/ 	.word	0x00000f80
        /*0558*/ 	.word	0x000000ff
        /*055c*/ 	.word	0x00000240
        /*0560*/ 	.short	0x0100
        /*0562*/ 	.byte	0x05
	.zero		1


	//   ....[72]....
        /*0564*/ 	.word	0x00000f90
        /*0568*/ 	.word	0x000000ff
        /*056c*/ 	.word	0x00000238
        /*0570*/ 	.short	0x0100
        /*0572*/ 	.byte	0x05
	.zero		1


	//   ....[73]....
        /*0574*/ 	.word	0x00000fa0
        /*0578*/ 	.word	0x000000ff
        /*057c*/ 	.word	0x00000248
        /*0580*/ 	.short	0x0100
        /*0582*/ 	.byte	0x05
	.zero		1


	//   ....[74]....
        /*0584*/ 	.word	0x00001870
        /*0588*/ 	.word	0x00000003
        /*058c*/ 	.word	0x00000240
        /*0590*/ 	.short	0x010a
        /*0592*/ 	.byte	0xff
	.zero		1


	//   ....[75]....
        /*0594*/ 	.word	0x000018a0
        /*0598*/ 	.word	0x00000003
        /*059c*/ 	.word	0x00000230
        /*05a0*/ 	.short	0x0101
        /*05a2*/ 	.byte	0xff
	.zero		1


	//   ....[76]....
        /*05a4*/ 	.word	0x00001970
        /*05a8*/ 	.word	0x000000ff
        /*05ac*/ 	.word	0x000000d8
        /*05b0*/ 	.short	0x010a
        /*05b2*/ 	.byte	0x08
	.zero		1


	//   ....[77]....
        /*05b4*/ 	.word	0x00001a10
        /*05b8*/ 	.word	0x000000ff
        /*05bc*/ 	.word	0x000000d8
        /*05c0*/ 	.short	0x010a
        /*05c2*/ 	.byte	0x21
	.zero		1


	//   ....[78]....
        /*05c4*/ 	.word	0x00001b70
        /*05c8*/ 	.word	0x000000ff
        /*05cc*/ 	.word	0x000000d8
        /*05d0*/ 	.short	0x010a
        /*05d2*/ 	.byte	0x08
	.zero		1


	//   ....[79]....
        /*05d4*/ 	.word	0x00001c60
        /*05d8*/ 	.word	0x000000ff
        /*05dc*/ 	.word	0x000001c8
        /*05e0*/ 	.short	0x0101
        /*05e2*/ 	.byte	0x04
	.zero		1


	//   ....[80]....
        /*05e4*/ 	.word	0x00001c80
        /*05e8*/ 	.word	0x000000ff
        /*05ec*/ 	.word	0x000000d8
        /*05f0*/ 	.short	0x010a
        /*05f2*/ 	.byte	0x08
	.zero		1


	//   ....[81]....
        /*05f4*/ 	.word	0x00001d00
        /*05f8*/ 	.word	0x000000ff
        /*05fc*/ 	.word	0x000000d8
        /*0600*/ 	.short	0x010a
        /*0602*/ 	.byte	0x11
	.zero		1


	//   ....[82]....
        /*0604*/ 	.word	0x00001e60
        /*0608*/ 	.word	0x000000ff
        /*060c*/ 	.word	0x000000d8
        /*0610*/ 	.short	0x010a
        /*0612*/ 	.byte	0x08
	.zero		1


	//   ....[83]....
        /*0614*/ 	.word	0x00001f80
        /*0618*/ 	.word	0x00000002
        /*061c*/ 	.word	0x000001d0
        /*0620*/ 	.short	0x010a
        /*0622*/ 	.byte	0xff
	.zero		1


	//   ....[84]....
        /*0624*/ 	.word	0x00002040
        /*0628*/ 	.word	0x00000002
        /*062c*/ 	.word	0x00000000
        /*0630*/ 	.short	0x0101
        /*0632*/ 	.byte	0xff
	.zero		1


	//   ....[85]....
        /*0634*/ 	.word	0x000025a0
        /*0638*/ 	.word	0x000000ff
        /*063c*/ 	.word	0x00000000
        /*0640*/ 	.short	0x010a
        /*0642*/ 	.byte	0x05
	.zero		1


	//   ....[86]....
        /*0644*/ 	.word	0x00002630
        /*0648*/ 	.word	0x000000ff
        /*064c*/ 	.word	0x00000000
        /*0650*/ 	.short	0x010a
        /*0652*/ 	.byte	0x05
	.zero		1


	//   ....[87]....
        /*0654*/ 	.word	0x000026c0
        /*0658*/ 	.word	0x000000ff
        /*065c*/ 	.word	0x00000000
        /*0660*/ 	.short	0x010a
        /*0662*/ 	.byte	0x05
	.zero		1


	//   ....[88]....
        /*0664*/ 	.word	0x00002750
        /*0668*/ 	.word	0x000000ff
        /*066c*/ 	.word	0x00000000
        /*0670*/ 	.short	0x010a
        /*0672*/ 	.byte	0x05
	.zero		1


	//   ....[89]....
        /*0674*/ 	.word	0x000027e0
        /*0678*/ 	.word	0x000000ff
        /*067c*/ 	.word	0x00000000
        /*0680*/ 	.short	0x010a
        /*0682*/ 	.byte	0x05
	.zero		1


	//   ....[90]....
        /*0684*/ 	.word	0x00002870
        /*0688*/ 	.word	0x000000ff
        /*068c*/ 	.word	0x00000000
        /*0690*/ 	.short	0x010a
        /*0692*/ 	.byte	0x05
	.zero		1


	//   ....[91]....
        /*0694*/ 	.word	0x00002900
        /*0698*/ 	.word	0x000000ff
        /*069c*/ 	.word	0x00000000
        /*06a0*/ 	.short	0x010a
        /*06a2*/ 	.byte	0x05
	.zero		1


	//   ....[92]....
        /*06a4*/ 	.word	0x00002990
        /*06a8*/ 	.word	0x000000ff
        /*06ac*/ 	.word	0x00000000
        /*06b0*/ 	.short	0x010a
        /*06b2*/ 	.byte	0x05
	.zero		1


	//   ....[93]....
        /*06b4*/ 	.word	0x00002a20
        /*06b8*/ 	.word	0x000000ff
        /*06bc*/ 	.word	0x00000000
        /*06c0*/ 	.short	0x010a
        /*06c2*/ 	.byte	0x05
	.zero		1


	//   ....[94]....
        /*06c4*/ 	.word	0x00002ab0
        /*06c8*/ 	.word	0x000000ff
        /*06cc*/ 	.word	0x00000000
        /*06d0*/ 	.short	0x010a
        /*06d2*/ 	.byte	0x05
	.zero		1


	//   ....[95]....
        /*06d4*/ 	.word	0x00002b40
        /*06d8*/ 	.word	0x000000ff
        /*06dc*/ 	.word	0x00000000
        /*06e0*/ 	.short	0x010a
        /*06e2*/ 	.byte	0x05
	.zero		1


	//   ....[96]....
        /*06e4*/ 	.word	0x00002bd0
        /*06e8*/ 	.word	0x000000ff
        /*06ec*/ 	.word	0x00000000
        /*06f0*/ 	.short	0x010a
        /*06f2*/ 	.byte	0x05
	.zero		1


	//   ....[97]....
        /*06f4*/ 	.word	0x00002c60
        /*06f8*/ 	.word	0x000000ff
        /*06fc*/ 	.word	0x00000000
        /*0700*/ 	.short	0x010a
        /*0702*/ 	.byte	0x05
	.zero		1


	//   ....[98]....
        /*0704*/ 	.word	0x00002cf0
        /*0708*/ 	.word	0x000000ff
        /*070c*/ 	.word	0x00000000
        /*0710*/ 	.short	0x010a
        /*0712*/ 	.byte	0x05
	.zero		1


	//   ....[99]....
        /*0714*/ 	.word	0x00002d80
        /*0718*/ 	.word	0x000000ff
        /*071c*/ 	.word	0x00000000
        /*0720*/ 	.short	0x010a
        /*0722*/ 	.byte	0x05
	.zero		1


	//   ....[100]....
        /*0724*/ 	.word	0x00002e10
        /*0728*/ 	.word	0x000000ff
        /*072c*/ 	.word	0x00000000
        /*0730*/ 	.short	0x010a
        /*0732*/ 	.byte	0x05
	.zero		1


	//   ....[101]....
        /*0734*/ 	.word	0x00002ea0
        /*0738*/ 	.word	0x000000ff
        /*073c*/ 	.word	0x00000000
        /*0740*/ 	.short	0x010a
        /*0742*/ 	.byte	0x05
	.zero		1


	//   ....[102]....
        /*0744*/ 	.word	0x00002f30
        /*0748*/ 	.word	0x000000ff
        /*074c*/ 	.word	0x00000000
        /*0750*/ 	.short	0x010a
        /*0752*/ 	.byte	0x05
	.zero		1


	//   ....[103]....
        /*0754*/ 	.word	0x00002fc0
        /*0758*/ 	.word	0x000000ff
        /*075c*/ 	.word	0x00000000
        /*0760*/ 	.short	0x010a
        /*0762*/ 	.byte	0x05
	.zero		1


	//   ....[104]....
        /*0764*/ 	.word	0x00003050
        /*0768*/ 	.word	0x000000ff
        /*076c*/ 	.word	0x00000000
        /*0770*/ 	.short	0x010a
        /*0772*/ 	.byte	0x05
	.zero		1


	//   ....[105]....
        /*0774*/ 	.word	0x000030e0
        /*0778*/ 	.word	0x000000ff
        /*077c*/ 	.word	0x00000000
        /*0780*/ 	.short	0x010a
        /*0782*/ 	.byte	0x05
	.zero		1


	//   ....[106]....
        /*0784*/ 	.word	0x00003170
        /*0788*/ 	.word	0x000000ff
        /*078c*/ 	.word	0x00000000
        /*0790*/ 	.short	0x010a
        /*0792*/ 	.byte	0x05
	.zero		1


	//   ....[107]....
        /*0794*/ 	.word	0x00003200
        /*0798*/ 	.word	0x000000ff
        /*079c*/ 	.word	0x00000000
        /*07a0*/ 	.short	0x010a
        /*07a2*/ 	.byte	0x05
	.zero		1


	//   ....[108]....
        /*07a4*/ 	.word	0x00003290
        /*07a8*/ 	.word	0x000000ff
        /*07ac*/ 	.word	0x00000000
        /*07b0*/ 	.short	0x010a
        /*07b2*/ 	.byte	0x05
	.zero		1


	//   ....[109]....
        /*07b4*/ 	.word	0x00003320
        /*07b8*/ 	.word	0x000000ff
        /*07bc*/ 	.word	0x00000000
        /*07c0*/ 	.short	0x010a
        /*07c2*/ 	.byte	0x05
	.zero		1


	//   ....[110]....
        /*07c4*/ 	.word	0x000033b0
        /*07c8*/ 	.word	0x000000ff
        /*07cc*/ 	.word	0x00000000
        /*07d0*/ 	.short	0x010a
        /*07d2*/ 	.byte	0x05
	.zero		1


	//   ....[111]....
        /*07d4*/ 	.word	0x00003450
        /*07d8*/ 	.word	0x00000000
        /*07dc*/ 	.word	0x00000000
        /*07e0*/ 	.short	0x010a
        /*07e2*/ 	.byte	0xff
	.zero		1


	//   ....[112]....
        /*07e4*/ 	.word	0x00003570
        /*07e8*/ 	.word	0x00000000
        /*07ec*/ 	.word	0x00000230
        /*07f0*/ 	.short	0x010a
        /*07f2*/ 	.byte	0xff
	.zero		1


	//   ....[113]....
        /*07f4*/ 	.word	0x000035d0
        /*07f8*/ 	.word	0x00000004
        /*07fc*/ 	.word	0x00000000
        /*0800*/ 	.short	0x0101
        /*0802*/ 	.byte	0xff
	.zero		1


	//   ....[114]....
        /*0804*/ 	.word	0x000035f0
        /*0808*/ 	.word	0x000000ff
        /*080c*/ 	.word	0x000001e0
        /*0810*/ 	.short	0x010a
        /*0812*/ 	.byte	0x05
	.zero		1


	//   ....[115]....
        /*0814*/ 	.word	0x00003710
        /*0818*/ 	.word	0x00000000
        /*081c*/ 	.word	0x000001d0
        /*0820*/ 	.short	0x010a
        /*0822*/ 	.byte	0xff
	.zero		1


	//   ....[116]....
        /*0824*/ 	.word	0x00003820
        /*0828*/ 	.word	0x00000000
        /*082c*/ 	.word	0x00000000
        /*0830*/ 	.short	0x0101
        /*0832*/ 	.byte	0xff
	.zero		1


	//   ....[117]....
        /*0834*/ 	.word	0x000038b0
        /*0838*/ 	.word	0x000000ff
        /*083c*/ 	.word	0x000001e0
        /*0840*/ 	.short	0x0106
        /*0842*/ 	.byte	0x05
	.zero		1


	//   ....[118]....
        /*0844*/ 	.word	0x000038d0
        /*0848*/ 	.word	0x000000ff
        /*084c*/ 	.word	0x000001e0
        /*0850*/ 	.short	0x010a
        /*0852*/ 	.byte	0x05
	.zero		1


	//   ....[119]....
        /*0854*/ 	.word	0x00003960
        /*0858*/ 	.word	0x000000ff
        /*085c*/ 	.word	0x000001e0
        /*0860*/ 	.short	0x0106
        /*0862*/ 	.byte	0x04
	.zero		1


	//   ....[120]....
        /*0864*/ 	.word	0x000039a0
        /*0868*/ 	.word	0x00000000
        /*086c*/ 	.word	0x000001e0
        /*0870*/ 	.short	0x010a
        /*0872*/ 	.byte	0xff
	.zero		1


	//   ....[121]....
        /*0874*/ 	.word	0x00003ea0
        /*0878*/ 	.word	0x00000000
        /*087c*/ 	.word	0x000001d0
        /*0880*/ 	.short	0x010a
        /*0882*/ 	.byte	0xff
	.zero		1


	//   ....[122]....
        /*0884*/ 	.word	0x00003fa0
        /*0888*/ 	.word	0x00000003
        /*088c*/ 	.word	0x00000000
        /*0890*/ 	.short	0x0101
        /*0892*/ 	.byte	0xff
	.zero		1


	//   ....[123]....
        /*0894*/ 	.word	0x00003fb0
        /*0898*/ 	.word	0x000000ff
        /*089c*/ 	.word	0x00000000
        /*08a0*/ 	.short	0x010a
        /*08a2*/ 	.byte	0x04
	.zero		1


	//   ....[124]....
        /*08a4*/ 	.word	0x00004030
        /*08a8*/ 	.word	0x000000ff
        /*08ac*/ 	.word	0x00000210
        /*08b0*/ 	.short	0x010a
        /*08b2*/ 	.byte	0x08
	.zero		1


	//   ....[125]....
        /*08b4*/ 	.word	0x00004110
        /*08b8*/ 	.word	0x000000ff
        /*08bc*/ 	.word	0x00000000
        /*08c0*/ 	.short	0x010a
        /*08c2*/ 	.byte	0x07
	.zero		1


	//   ....[126]....
        /*08c4*/ 	.word	0x00004250
        /*08c8*/ 	.word	0x000000ff
        /*08cc*/ 	.word	0x00000000
        /*08d0*/ 	.short	0x010a
        /*08d2*/ 	.byte	0x04
	.zero		1


	//   ....[127]....
        /*08d4*/ 	.word	0x00004440
        /*08d8*/ 	.word	0x000000ff
        /*08dc*/ 	.word	0x00000000
        /*08e0*/ 	.short	0x010a
        /*08e2*/ 	.byte	0x05
	.zero		1


	//   ....[128]....
        /*08e4*/ 	.word	0x000044d0
        /*08e8*/ 	.word	0x000000ff
        /*08ec*/ 	.word	0x00000000
        /*08f0*/ 	.short	0x010a
        /*08f2*/ 	.byte	0x05
	.zero		1


	//   ....[129]....
        /*08f4*/ 	.word	0x00004560
        /*08f8*/ 	.word	0x000000ff
        /*08fc*/ 	.word	0x00000000
        /*0900*/ 	.short	0x010a
        /*0902*/ 	.byte	0x05
	.zero		1


	//   ....[130]....
        /*0904*/ 	.word	0x000045f0
        /*0908*/ 	.word	0x000000ff
        /*090c*/ 	.word	0x00000000
        /*0910*/ 	.short	0x010a
        /*0912*/ 	.byte	0x07
	.zero		1


	//   ....[131]....
        /*0914*/ 	.word	0x00004a30
        /*0918*/ 	.word	0x00000000
        /*091c*/ 	.word	0x000001d0
        /*0920*/ 	.short	0x010a
        /*0922*/ 	.byte	0xff
	.zero		1


	//   ....[132]....
        /*0924*/ 	.word	0x00004b20
        /*0928*/ 	.word	0x00000000
        /*092c*/ 	.word	0x00000000
        /*0930*/ 	.short	0x0101
        /*0932*/ 	.byte	0xff
	.zero		1


	//   ....[133]....
        /*0934*/ 	.word	0x00004e40
        /*0938*/ 	.word	0x000000ff
        /*093c*/ 	.word	0x000001c8
        /*0940*/ 	.short	0x010a
        /*0942*/ 	.byte	0x06
	.zero		1


	//   ....[134]....
        /*0944*/ 	.word	0x00004fc0
        /*0948*/ 	.word	0x000000ff
        /*094c*/ 	.word	0x000001b8
        /*0950*/ 	.short	0x010a
        /*0952*/ 	.byte	0x06
	.zero		1


	//   ....[135]....
        /*0954*/ 	.word	0x000052f0
        /*0958*/ 	.word	0x000000ff
        /*095c*/ 	.word	0x000001b0
        /*0960*/ 	.short	0x010b
        /*0962*/ 	.byte	0x06
	.zero		1


	//   ....[136]....
        /*0964*/ 	.word	0x00005310
        /*0968*/ 	.word	0x000000ff
        /*096c*/ 	.word	0x00000000
        /*0970*/ 	.short	0x0101
        /*0972*/ 	.byte	0x25
	.zero		1


	//   ....[137]....
        /*0974*/ 	.word	0x00005350
        /*0978*/ 	.word	0x00000000
        /*097c*/ 	.word	0x000001b8
        /*0980*/ 	.short	0x010a
        /*0982*/ 	.byte	0xff
	.zero		1


	//   ....[138]....
        /*0984*/ 	.word	0x000056b0
        /*0988*/ 	.word	0x00000000
        /*098c*/ 	.word	0x000001d0
        /*0990*/ 	.short	0x010a
        /*0992*/ 	.byte	0xff
	.zero		1


	//   ....[139]....
        /*0994*/ 	.word	0x000057c0
        /*0998*/ 	.word	0x00000000
        /*099c*/ 	.word	0x00000000
        /*09a0*/ 	.short	0x0101
        /*09a2*/ 	.byte	0xff
	.zero		1


	//   ....[140]....
        /*09a4*/ 	.word	0x00006170
        /*09a8*/ 	.word	0x000000ff
        /*09ac*/ 	.word	0x000001b0
        /*09b0*/ 	.short	0x010a
        /*09b2*/ 	.byte	0x2b
	.zero		1


	//   ....[141]....
        /*09b4*/ 	.word	0x00006190
        /*09b8*/ 	.word	0x0000005c
        /*09bc*/ 	.word	0x000001f0
        /*09c0*/ 	.short	0x010a
        /*09c2*/ 	.byte	0xff
	.zero		1


	//   ....[142]....
        /*09c4*/ 	.word	0x000062e0
        /*09c8*/ 	.word	0x000000ff
        /*09cc*/ 	.word	0x000001b0
        /*09d0*/ 	.short	0x010a
        /*09d2*/ 	.byte	0x2b
	.zero		1


	//   ....[143]....
        /*09d4*/ 	.word	0x000063c0
        /*09d8*/ 	.word	0x000000ff
        /*09dc*/ 	.word	0x00000000
        /*09e0*/ 	.short	0x0101
        /*09e2*/ 	.byte	0x04
	.zero		1


	//   ....[144]....
        /*09e4*/ 	.word	0x00006420
        /*09e8*/ 	.word	0x0000005c
        /*09ec*/ 	.word	0x000001f0
        /*09f0*/ 	.short	0x010a
        /*09f2*/ 	.byte	0xff
	.zero		1


	//   ....[145]....
        /*09f4*/ 	.word	0x000067f0
        /*09f8*/ 	.word	0x000000ff
        /*09fc*/ 	.word	0x00000000
        /*0a00*/ 	.short	0x0101
        /*0a02*/ 	.byte	0x05
	.zero		1


	//   ....[146]....
        /*0a04*/ 	.word	0x00007080
        /*0a08*/ 	.word	0x00000003
        /*0a0c*/ 	.word	0x00000240
        /*0a10*/ 	.short	0x010a
        /*0a12*/ 	.byte	0xff
	.zero		1


	//   ....[147]....
        /*0a14*/ 	.word	0x000070e0
        /*0a18*/ 	.word	0x00000002
        /*0a1c*/ 	.word	0x000000d8
        /*0a20*/ 	.short	0x010a
        /*0a22*/ 	.byte	0xff
	.zero		1


	//   ....[148]....
        /*0a24*/ 	.word	0x00007140
        /*0a28*/ 	.word	0x00000002
        /*0a2c*/ 	.word	0x000000d8
        /*0a30*/ 	.short	0x010a
        /*0a32*/ 	.byte	0xff
	.zero		1


	//   ....[149]....
        /*0a34*/ 	.word	0x00007190
        /*0a38*/ 	.word	0x00000002
        /*0a3c*/ 	.word	0x000001d0
        /*0a40*/ 	.short	0x010a
        /*0a42*/ 	.byte	0xff
	.zero		1


	//   ....[150]....
        /*0a44*/ 	.word	0x000071f0
        /*0a48*/ 	.word	0x00000000
        /*0a4c*/ 	.word	0x00000000
        /*0a50*/ 	.short	0x010a
        /*0a52*/ 	.byte	0xff
	.zero		1


	//   ....[151]....
        /*0a54*/ 	.word	0x00007250
        /*0a58*/ 	.word	0x00000000
        /*0a5c*/ 	.word	0x00000000
        /*0a60*/ 	.short	0x010a
        /*0a62*/ 	.byte	0xff
	.zero		1


	//   ....[152]....
        /*0a64*/ 	.word	0x000072b0
        /*0a68*/ 	.word	0x00000000
        /*0a6c*/ 	.word	0x00000000
        /*0a70*/ 	.short	0x010a
        /*0a72*/ 	.byte	0xff
	.zero		1


	//   ....[153]....
        /*0a74*/ 	.word	0x00007310
        /*0a78*/ 	.word	0x00000000
        /*0a7c*/ 	.word	0x00000000
        /*0a80*/ 	.short	0x010a
        /*0a82*/ 	.byte	0xff
	.zero		1


	//   ....[154]....
        /*0a84*/ 	.word	0x00007370
        /*0a88*/ 	.word	0x00000000
        /*0a8c*/ 	.word	0x00000000
        /*0a90*/ 	.short	0x010a
        /*0a92*/ 	.byte	0xff
	.zero		1


	//   ....[155]....
        /*0a94*/ 	.word	0x000073d0
        /*0a98*/ 	.word	0x00000000
        /*0a9c*/ 	.word	0x00000000
        /*0aa0*/ 	.short	0x010a
        /*0aa2*/ 	.byte	0xff
	.zero		1


	//   ....[156]....
        /*0aa4*/ 	.word	0x00007430
        /*0aa8*/ 	.word	0x00000000
        /*0aac*/ 	.word	0x00000000
        /*0ab0*/ 	.short	0x010a
        /*0ab2*/ 	.byte	0xff
	.zero		1


	//   ....[157]....
        /*0ab4*/ 	.word	0x00007490
        /*0ab8*/ 	.word	0x00000000
        /*0abc*/ 	.word	0x00000000
        /*0ac0*/ 	.short	0x010a
        /*0ac2*/ 	.byte	0xff
	.zero		1


	//   ....[158]....
        /*0ac4*/ 	.word	0x000074f0
        /*0ac8*/ 	.word	0x00000000
        /*0acc*/ 	.word	0x00000000
        /*0ad0*/ 	.short	0x010a
        /*0ad2*/ 	.byte	0xff
	.zero		1


	//   ....[159]....
        /*0ad4*/ 	.word	0x00007550
        /*0ad8*/ 	.word	0x00000000
        /*0adc*/ 	.word	0x00000000
        /*0ae0*/ 	.short	0x010a
        /*0ae2*/ 	.byte	0xff
	.zero		1


	//   ....[160]....
        /*0ae4*/ 	.word	0x000075b0
        /*0ae8*/ 	.word	0x00000000
        /*0aec*/ 	.word	0x00000000
        /*0af0*/ 	.short	0x010a
        /*0af2*/ 	.byte	0xff
	.zero		1


	//   ....[161]....
        /*0af4*/ 	.word	0x00007610
        /*0af8*/ 	.word	0x00000000
        /*0afc*/ 	.word	0x00000000
        /*0b00*/ 	.short	0x010a
        /*0b02*/ 	.byte	0xff
	.zero		1


	//   ....[162]....
        /*0b04*/ 	.word	0x00007670
        /*0b08*/ 	.word	0x00000000
        /*0b0c*/ 	.word	0x00000000
        /*0b10*/ 	.short	0x010a
        /*0b12*/ 	.byte	0xff
	.zero		1


	//   ....[163]....
        /*0b14*/ 	.word	0x000076d0
        /*0b18*/ 	.word	0x00000000
        /*0b1c*/ 	.word	0x00000000
        /*0b20*/ 	.short	0x010a
        /*0b22*/ 	.byte	0xff
	.zero		1


	//   ....[164]....
        /*0b24*/ 	.word	0x00007730
        /*0b28*/ 	.word	0x00000000
        /*0b2c*/ 	.word	0x00000000
        /*0b30*/ 	.short	0x010a
        /*0b32*/ 	.byte	0xff
	.zero		1


	//   ....[165]....
        /*0b34*/ 	.word	0x00007790
        /*0b38*/ 	.word	0x00000000
        /*0b3c*/ 	.word	0x00000000
        /*0b40*/ 	.short	0x010a
        /*0b42*/ 	.byte	0xff
	.zero		1


	//   ....[166]....
        /*0b44*/ 	.word	0x000077f0
        /*0b48*/ 	.word	0x00000000
        /*0b4c*/ 	.word	0x00000000
        /*0b50*/ 	.short	0x010a
        /*0b52*/ 	.byte	0xff
	.zero		1


	//   ....[167]....
        /*0b54*/ 	.word	0x00007850
        /*0b58*/ 	.word	0x00000000
        /*0b5c*/ 	.word	0x00000000
        /*0b60*/ 	.short	0x010a
        /*0b62*/ 	.byte	0xff
	.zero		1


	//   ....[168]....
        /*0b64*/ 	.word	0x000078b0
        /*0b68*/ 	.word	0x00000000
        /*0b6c*/ 	.word	0x00000000
        /*0b70*/ 	.short	0x010a
        /*0b72*/ 	.byte	0xff
	.zero		1


	//   ....[169]....
        /*0b74*/ 	.word	0x00007910
        /*0b78*/ 	.word	0x00000000
        /*0b7c*/ 	.word	0x00000000
        /*0b80*/ 	.short	0x010a
        /*0b82*/ 	.byte	0xff
	.zero		1


	//   ....[170]....
        /*0b84*/ 	.word	0x00007970
        /*0b88*/ 	.word	0x00000000
        /*0b8c*/ 	.word	0x00000000
        /*0b90*/ 	.short	0x010a
        /*0b92*/ 	.byte	0xff
	.zero		1


	//   ....[171]....
        /*0b94*/ 	.word	0x000079d0
        /*0b98*/ 	.word	0x00000000
        /*0b9c*/ 	.word	0x00000000
        /*0ba0*/ 	.short	0x010a
        /*0ba2*/ 	.byte	0xff
	.zero		1


	//   ....[172]....
        /*0ba4*/ 	.word	0x00007a30
        /*0ba8*/ 	.word	0x00000000
        /*0bac*/ 	.word	0x00000000
        /*0bb0*/ 	.short	0x010a
        /*0bb2*/ 	.byte	0xff
	.zero		1


	//   ....[173]....
        /*0bb4*/ 	.word	0x00007a90
        /*0bb8*/ 	.word	0x00000000
        /*0bbc*/ 	.word	0x00000000
        /*0bc0*/ 	.short	0x010a
        /*0bc2*/ 	.byte	0xff
	.zero		1


	//   ....[174]....
        /*0bc4*/ 	.word	0x00007af0
        /*0bc8*/ 	.word	0x00000000
        /*0bcc*/ 	.word	0x00000000
        /*0bd0*/ 	.short	0x010a
        /*0bd2*/ 	.byte	0xff
	.zero		1


	//   ....[175]....
        /*0bd4*/ 	.word	0x00007b50
        /*0bd8*/ 	.word	0x00000000
        /*0bdc*/ 	.word	0x00000000
        /*0be0*/ 	.short	0x010a
        /*0be2*/ 	.byte	0xff
	.zero		1


	//   ....[176]....
        /*0be4*/ 	.word	0x00007ba0
        /*0be8*/ 	.word	0x00000000
        /*0bec*/ 	.word	0x00000230
        /*0bf0*/ 	.short	0x010a
        /*0bf2*/ 	.byte	0xff
	.zero		1


	//   ....[177]....
        /*0bf4*/ 	.word	0x00007c00
        /*0bf8*/ 	.word	0x00000000
        /*0bfc*/ 	.word	0x000001e0
        /*0c00*/ 	.short	0x010a
        /*0c02*/ 	.byte	0xff
	.zero		1


	//   ....[178]....
        /*0c04*/ 	.word	0x00007c50
        /*0c08*/ 	.word	0x00000000
        /*0c0c*/ 	.word	0x000001d0
        /*0c10*/ 	.short	0x010a
        /*0c12*/ 	.byte	0xff
	.zero		1


	//   ....[179]....
        /*0c14*/ 	.word	0x00007cb0
        /*0c18*/ 	.word	0x00000000
        /*0c1c*/ 	.word	0x000001e0
        /*0c20*/ 	.short	0x010a
        /*0c22*/ 	.byte	0xff
	.zero		1


	//   ....[180]....
        /*0c24*/ 	.word	0x00007d00
        /*0c28*/ 	.word	0x00000000
        /*0c2c*/ 	.word	0x000001d0
        /*0c30*/ 	.short	0x010a
        /*0c32*/ 	.byte	0xff
	.zero		1


	//   ....[181]....
        /*0c34*/ 	.word	0x00007d60
        /*0c38*/ 	.word	0x00000003
        /*0c3c*/ 	.word	0x00000210
        /*0c40*/ 	.short	0x010a
        /*0c42*/ 	.byte	0xff
	.zero		1


	//   ....[182]....
        /*0c44*/ 	.word	0x00007dc0
        /*0c48*/ 	.word	0x00000000
        /*0c4c*/ 	.word	0x00000000
        /*0c50*/ 	.short	0x010a
        /*0c52*/ 	.byte	0xff
	.zero		1


	//   ....[183]....
        /*0c54*/ 	.word	0x00007e20
        /*0c58*/ 	.word	0x00000000
        /*0c5c*/ 	.word	0x00000000
        /*0c60*/ 	.short	0x010a
        /*0c62*/ 	.byte	0xff
	.zero		1


	//   ....[184]....
        /*0c64*/ 	.word	0x00007e80
        /*0c68*/ 	.word	0x00000000
        /*0c6c*/ 	.word	0x00000000
        /*0c70*/ 	.short	0x010a
        /*0c72*/ 	.byte	0xff
	.zero		1


	//   ....[185]....
        /*0c74*/ 	.word	0x00007ee0
        /*0c78*/ 	.word	0x00000000
        /*0c7c*/ 	.word	0x00000000
        /*0c80*/ 	.short	0x010a
        /*0c82*/ 	.byte	0xff
	.zero		1


	//   ....[186]....
        /*0c84*/ 	.word	0x00007f40
        /*0c88*/ 	.word	0x00000000
        /*0c8c*/ 	.word	0x00000000
        /*0c90*/ 	.short	0x010a
        /*0c92*/ 	.byte	0xff
	.zero		1


	//   ....[187]....
        /*0c94*/ 	.word	0x00007f90
        /*0c98*/ 	.word	0x00000000
        /*0c9c*/ 	.word	0x000001d0
        /*0ca0*/ 	.short	0x010a
        /*0ca2*/ 	.byte	0xff
	.zero		1


	//   ....[188]....
        /*0ca4*/ 	.word	0x00007ff0
        /*0ca8*/ 	.word	0x00000000
        /*0cac*/ 	.word	0x000001c8
        /*0cb0*/ 	.short	0x010a
        /*0cb2*/ 	.byte	0xff
	.zero		1


	//   ....[189]....
        /*0cb4*/ 	.word	0x00008050
        /*0cb8*/ 	.word	0x00000003
        /*0cbc*/ 	.word	0x000001b8
        /*0cc0*/ 	.short	0x010a
        /*0cc2*/ 	.byte	0xff
	.zero		1


	//   ....[190]....
        /*0cc4*/ 	.word	0x000080a0
        /*0cc8*/ 	.word	0x00000000
        /*0ccc*/ 	.word	0x000001d0
        /*0cd0*/ 	.short	0x010a
        /*0cd2*/ 	.byte	0xff
	.zero		1


	//   ....[191]....
        /*0cd4*/ 	.word	0x00008100
        /*0cd8*/ 	.word	0x00000000
        /*0cdc*/ 	.word	0x000001b0
        /*0ce0*/ 	.short	0x010a
        /*0ce2*/ 	.byte	0xff
	.zero		1


	//   ....[192]....
        /*0ce4*/ 	.word	0x00008150
        /*0ce8*/ 	.word	0x0000005c
        /*0cec*/ 	.word	0x000001f0
        /*0cf0*/ 	.short	0x010a
        /*0cf2*/ 	.byte	0xff
	.zero		1


	//----- nvinfo : EIATTR_NUM_MBARRIERS
	.align		4
.L_47:
        /*0cf4*/ 	.byte	0x03, 0x38
        /*0cf6*/ 	.short	0x004a


	//----- nvinfo : EIATTR_EXIT_INSTR_OFFSETS
	.align		4
        /*0cf8*/ 	.byte	0x04, 0x1c
        /*0cfa*/ 	.short	(.L_49 - .L_48)


	//   ....[0]....
.L_48:
        /*0cfc*/ 	.word	0x00003480


	//   ....[1]....
        /*0d00*/ 	.word	0x00003970


	//   ....[2]....
        /*0d04*/ 	.word	0x000039d0


	//   ....[3]....
        /*0d08*/ 	.word	0x00004850


	//   ....[4]....
        /*0d0c*/ 	.word	0x00005380


	//   ....[5]....
        /*0d10*/ 	.word	0x000053c0


	//   ....[6]....
        /*0d14*/ 	.word	0x00007070


	//----- nvinfo : EIATTR_MAX_THREADS
	.align		4
.L_49:
        /*0d18*/ 	.byte	0x04, 0x05
        /*0d1a*/ 	.short	(.L_51 - .L_50)
.L_50:
        /*0d1c*/ 	.word	0x00000100
        /*0d20*/ 	.word	0x00000001
        /*0d24*/ 	.word	0x00000001


	//----- nvinfo : EIATTR_CRS_STACK_SIZE
	.align		4
.L_51:
        /*0d28*/ 	.byte	0x04, 0x1e
        /*0d2a*/ 	.short	(.L_53 - .L_52)
.L_52:
        /*0d2c*/ 	.word	0x00000000


	//----- nvinfo : EIATTR_CBANK_PARAM_SIZE
	.align		4
.L_53:
        /*0d30*/ 	.byte	0x03, 0x19
        /*0d32*/ 	.short	0x0800


	//----- nvinfo : EIATTR_PARAM_CBANK
	.align		4
        /*0d34*/ 	.byte	0x04, 0x0a
        /*0d36*/ 	.short	(.L_55 - .L_54)
	.align		4
.L_54:
        /*0d38*/ 	.word	index@(.nv.constant0._ZN7cutlass13device_kernelINS_4gemm6kernel13GemmUniversalIN4cute5tupleIJiiiiEEENS1_10collective13CollectiveMmaINS1_35MainloopSm100TmaUmmaWarpSpecializedILi27ELi2ELi4ENS5_IJNS4_1CILi1EEESB_SB_EEEEENS5_IJNSA_ILi64EEESE_SE_EEENS_12float_e5m2_tENS5_IJlSB_lEEESG_SH_NS4_8TiledMMAINS4_8MMA_AtomIJNS4_10MMA_TraitsINS4_19SM100_MMA_F8F6F4_SSEJSG_SG_fSE_SE_NS4_17integral_constantINS4_4UMMA5MajorELSO_0EEESP_NSM_INSN_7ScaleInELSQ_0EEESR_EEEEEENS4_6LayoutISC_NS5_IJNSA_ILi0EEESV_SV_EEEEENS5_IJNS4_10UnderscoreESY_SY_EEEEENS4_13SM90_TMA_LOADENS4_14ComposedLayoutINS4_7SwizzleILi2ELi4ELi3EEENS4_18smem_ptr_flag_bitsILi8EEENSU_INS5_IJNSA_ILi8EEESE_EEENS5_IJSE_SB_EEEEEEEvNS4_8identityES11_S1B_vS1C_EENS_8epilogue10collective18CollectiveEpilogueINS1E_23Sm100TmaWarpSpecializedILi1ELi1ELi32ELb0ELb0EEEJSF_NS5_IJNSU_ISE_SB_EES1J_EEESG_SH_SG_SH_NS1E_6fusion15FusionCallbacksIS1I_NS1L_17LinearCombinationISG_fSG_fLNS_15FloatRoundStyleE2EEESF_S1K_JEEENS4_5SM1004TMEM4LOAD26SM100_TMEM_LOAD_16dp32b32xES11_S1B_NS4_39AutoVectorizingCopyWithAssumedAlignmentILi128EEENS4_14SM90_TMA_STOREES1B_S1W_S1W_EEEvvEEEEvNT_6ParamsE)
        /*0d3c*/ 	.short	0x0380
        /*0d3e*/ 	.short	0x0800


	//----- nvinfo : EIATTR_SW_WAR
	.align		4
.L_55:
        /*0d40*/ 	.byte	0x04, 0x36
        /*0d42*/ 	.short	(.L_57 - .L_56)
.L_56:
        /*0d44*/ 	.word	0x00000008
.L_57:


//--------------------- .nv.callgraph             --------------------------
	.section	.nv.callgraph,"",@"SHT_CUDA_CALLGRAPH"
	.align	4
	.sectionentsize	8
	.align		4
        /*0000*/ 	.word	0x00000000
	.align		4
        /*0004*/ 	.word	0xffffffff
	.align		4
        /*0008*/ 	.word	index@(_ZN7cutlass13device_kernelINS_4gemm6kernel13GemmUniversalIN4cute5tupleIJiiiiEEENS1_10collective13CollectiveMmaINS1_35MainloopSm100TmaUmmaWarpSpecializedILi27ELi2ELi4ENS5_IJNS4_1CILi1EEESB_SB_EEEEENS5_IJNSA_ILi64EEESE_SE_EEENS_12float_e5m2_tENS5_IJlSB_lEEESG_SH_NS4_8TiledMMAINS4_8MMA_AtomIJNS4_10MMA_TraitsINS4_19SM100_MMA_F8F6F4_SSEJSG_SG_fSE_SE_NS4_17integral_constantINS4_4UMMA5MajorELSO_0EEESP_NSM_INSN_7ScaleInELSQ_0EEESR_EEEEEENS4_6LayoutISC_NS5_IJNSA_ILi0EEESV_SV_EEEEENS5_IJNS4_10UnderscoreESY_SY_EEEEENS4_13SM90_TMA_LOADENS4_14ComposedLayoutINS4_7SwizzleILi2ELi4ELi3EEENS4_18smem_ptr_flag_bitsILi8EEENSU_INS5_IJNSA_ILi8EEESE_EEENS5_IJSE_SB_EEEEEEEvNS4_8identityES11_S1B_vS1C_EENS_8epilogue10collective18CollectiveEpilogueINS1E_23Sm100TmaWarpSpecializedILi1ELi1ELi32ELb0ELb0EEEJSF_NS5_IJNSU_ISE_SB_EES1J_EEESG_SH_SG_SH_NS1E_6fusion15FusionCallbacksIS1I_NS1L_17LinearCombinationISG_fSG_fLNS_15FloatRoundStyleE2EEESF_S1K_JEEENS4_5SM1004TMEM4LOAD26SM100_TMEM_LOAD_16dp32b32xES11_S1B_NS4_39AutoVectorizingCopyWithAssumedAlignmentILi128EEENS4_14SM90_TMA_STOREES1B_S1W_S1W_EEEvvEEEEvNT_6ParamsE)
	.align		4
        /*000c*/ 	.word	index@(__assertfail)
	.align		4
        /*0010*/ 	.word	0x00000000
	.align		4
        /*0014*/ 	.word	0xfffffffe
	.align		4
        /*0018*/ 	.word	0x00000000
	.align		4
        /*001c*/ 	.word	0xfffffffd
	.align		4
        /*0020*/ 	.word	0x00000000
	.align		4
        /*0024*/ 	.word	0xfffffffc


//--------------------- .nv.constant4             --------------------------
	.section	.nv.constant4,"a",@progbits
	.align	8
	.align		8
.nv.constant4:
        /*0000*/ 	.dword	__assertfail
	.align		8
        /*0008*/ 	.dword	__unnamed_1
	.align		8
        /*0010*/ 	.dword	__unnamed_2
	.align		8
        /*0018*/ 	.dword	_ZN39_INTERNAL_305735b0_4_k_cu_c2b3f67d_77434cuda3std3__45__cpo5beginE
	.align		8
        /*0020*/ 	.dword	_ZN39_INTERNAL_305735b0_4_k_cu_c2b3f67d_77434cuda3std3__45__cpo3endE
	.align		8
        /*0028*/ 	.dword	_ZN39_INTERNAL_305735b0_4_k_cu_c2b3f67d_77434cuda3std3__45__cpo6cbeginE
	.align		8
        /*0030*/ 	.dword	_ZN39_INTERNAL_305735b0_4_k_cu_c2b3f67d_77434cuda3std3__45__cpo4cendE
	.align		8
        /*0038*/ 	.dword	_ZN39_INTERNAL_305735b0_4_k_cu_c2b3f67d_77434cuda3std3__441_GLOBAL__N__305735b0_4_k_cu_c2b3f67d_77436ignoreE
	.align		8
        /*0040*/ 	.dword	_ZN39_INTERNAL_305735b0_4_k_cu_c2b3f67d_77434cuda3std3__419piecewise_constructE
	.align		8
        /*0048*/ 	.dword	_ZN39_INTERNAL_305735b0_4_k_cu_c2b3f67d_77434cuda3std3__48in_placeE
	.align		8
        /*0050*/ 	.dword	_ZN39_INTERNAL_305735b0_4_k_cu_c2b3f67d_77434cuda3std6ranges3__45__cpo4swapE
	.align		8
        /*0058*/ 	.dword	_ZN39_INTERNAL_305735b0_4_k_cu_c2b3f67d_77434cuda3std6ranges3__45__cpo9iter_moveE
	.align		8
        /*0060*/ 	.dword	_ZN39_INTERNAL_305735b0_4_k_cu_c2b3f67d_77434cute7productE
	.align		8
        /*0068*/ 	.dword	_ZN39_INTERNAL_305735b0_4_k_cu_c2b3f67d_77434cute1_E
	.align		8
        /*0070*/ 	.dword	$str$25
	.align		8
        /*0078*/ 	.dword	$str$26
	.align		8
        /*0080*/ 	.dword	$str$27
	.align		8
        /*0088*/ 	.dword	$str$28


//--------------------- .text._ZN7cutlass13device_kernelINS_4gemm6kernel13GemmUniversalIN4cute5tupleIJiiiiEEENS1_10collective13CollectiveMmaINS1_35MainloopSm100TmaUmmaWarpSpecializedILi27ELi2ELi4ENS5_IJNS4_1CILi1EEESB_SB_EEEEENS5_IJNSA_ILi64EEESE_SE_EEENS_12float_e5m2_tENS5_IJlSB_lEEESG_SH_NS4_8TiledMMAINS4_8MMA_AtomIJNS4_10MMA_TraitsINS4_19SM100_MMA_F8F6F4_SSEJSG_SG_fSE_SE_NS4_17integral_constantINS4_4UMMA5MajorELSO_0EEESP_NSM_INSN_7ScaleInELSQ_0EEESR_EEEEEENS4_6LayoutISC_NS5_IJNSA_ILi0EEESV_SV_EEEEENS5_IJNS4_10UnderscoreESY_SY_EEEEENS4_13SM90_TMA_LOADENS4_14ComposedLayoutINS4_7SwizzleILi2ELi4ELi3EEENS4_18smem_ptr_flag_bitsILi8EEENSU_INS5_IJNSA_ILi8EEESE_EEENS5_IJSE_SB_EEEEEEEvNS4_8identityES11_S1B_vS1C_EENS_8epilogue10collective18CollectiveEpilogueINS1E_23Sm100TmaWarpSpecializedILi1ELi1ELi32ELb0ELb0EEEJSF_NS5_IJNSU_ISE_SB_EES1J_EEESG_SH_SG_SH_NS1E_6fusion15FusionCallbacksIS1I_NS1L_17LinearCombinationISG_fSG_fLNS_15FloatRoundStyleE2EEESF_S1K_JEEENS4_5SM1004TMEM4LOAD26SM100_TMEM_LOAD_16dp32b32xES11_S1B_NS4_39AutoVectorizingCopyWithAssumedAlignmentILi128EEENS4_14SM90_TMA_STOREES1B_S1W_S1W_EEEvvEEEEvNT_6ParamsE --------------------------
	.section	.text._ZN7cutlass13device_kernelINS_4gemm6kernel13GemmUniversalIN4cute5tupleIJiiiiEEENS1_10collective13CollectiveMmaINS1_35MainloopSm100TmaUmmaWarpSpecializedILi27ELi2ELi4ENS5_IJNS4_1CILi1EEESB_SB_EEEEENS5_IJNSA_ILi64EEESE_SE_EEENS_12float_e5m2_tENS5_IJlSB_lEEESG_SH_NS4_8TiledMMAINS4_8MMA_AtomIJNS4_10MMA_TraitsINS4_19SM100_MMA_F8F6F4_SSEJSG_SG_fSE_SE_NS4_17integral_constantINS4_4UMMA5MajorELSO_0EEESP_NSM_INSN_7ScaleInELSQ_0EEESR_EEEEEENS4_6LayoutISC_NS5_IJNSA_ILi0EEESV_SV_EEEEENS5_IJNS4_10UnderscoreESY_SY_EEEEENS4_13SM90_TMA_LOADENS4_14ComposedLayoutINS4_7SwizzleILi2ELi4ELi3EEENS4_18smem_ptr_flag_bitsILi8EEENSU_INS5_IJNSA_ILi8EEESE_EEENS5_IJSE_SB_EEEEEEEvNS4_8identityES11_S1B_vS1C_EENS_8epilogue10collective18CollectiveEpilogueINS1E_23Sm100TmaWarpSpecializedILi1ELi1ELi32ELb0ELb0EEEJSF_NS5_IJNSU_ISE_SB_EES1J_EEESG_SH_SG_SH_NS1E_6fusion15FusionCallbacksIS1I_NS1L_17LinearCombinationISG_fSG_fLNS_15FloatRoundStyleE2EEESF_S1K_JEEENS4_5SM1004TMEM4LOAD26SM100_TMEM_LOAD_16dp32b32xES11_S1B_NS4_39AutoVectorizingCopyWithAssumedAlignmentILi128EEENS4_14SM90_TMA_STOREES1B_S1W_S1W_EEEvvEEEEvNT_6ParamsE,"ax",@progbits
	.align	128
.text._ZN7cutlass13device_kernelINS_4gemm6kernel13GemmUniversalIN4cute5tupleIJiiiiEEENS1_10collective13CollectiveMmaINS1_35MainloopSm100TmaUmmaWarpSpecializedILi27ELi2ELi4ENS5_IJNS4_1CILi1EEESB_SB_EEEEENS5_IJNSA_ILi64EEESE_SE_EEENS_12float_e5m2_tENS5_IJlSB_lEEESG_SH_NS4_8TiledMMAINS4_8MMA_AtomIJNS4_10MMA_TraitsINS4_19SM100_MMA_F8F6F4_SSEJSG_SG_fSE_SE_NS4_17integral_constantINS4_4UMMA5MajorELSO_0EEESP_NSM_INSN_7ScaleInELSQ_0EEESR_EEEEEENS4_6LayoutISC_NS5_IJNSA_ILi0EEESV_SV_EEEEENS5_IJNS4_10UnderscoreESY_SY_EEEEENS4_13SM90_TMA_LOADENS4_14ComposedLayoutINS4_7SwizzleILi2ELi4ELi3EEENS4_18smem_ptr_flag_bitsILi8EEENSU_INS5_IJNSA_ILi8EEESE_EEENS5_IJSE_SB_EEEEEEEvNS4_8identityES11_S1B_vS1C_EENS_8epilogue10collective18CollectiveEpilogueINS1E_23Sm100TmaWarpSpecializedILi1ELi1ELi32ELb0ELb0EEEJSF_NS5_IJNSU_ISE_SB_EES1J_EEESG_SH_SG_SH_NS1E_6fusion15FusionCallbacksIS1I_NS1L_17LinearCombinationISG_fSG_fLNS_15FloatRoundStyleE2EEESF_S1K_JEEENS4_5SM1004TMEM4LOAD26SM100_TMEM_LOAD_16dp32b32xES11_S1B_NS4_39AutoVectorizingCopyWithAssumedAlignmentILi128EEENS4_14SM90_TMA_STOREES1B_S1W_S1W_EEEvvEEEEvNT_6ParamsE:
        .type           _ZN7cutlass13device_kernelINS_4gemm6kernel13GemmUniversalIN4cute5tupleIJiiiiEEENS1_10collective13CollectiveMmaINS1_35MainloopSm100TmaUmmaWarpSpecializedILi27ELi2ELi4ENS5_IJNS4_1CILi1EEESB_SB_EEEEENS5_IJNSA_ILi64EEESE_SE_EEENS_12float_e5m2_tENS5_IJlSB_lEEESG_SH_NS4_8TiledMMAINS4_8MMA_AtomIJNS4_10MMA_TraitsINS4_19SM100_MMA_F8F6F4_SSEJSG_SG_fSE_SE_NS4_17integral_constantINS4_4UMMA5MajorELSO_0EEESP_NSM_INSN_7ScaleInELSQ_0EEESR_EEEEEENS4_6LayoutISC_NS5_IJNSA_ILi0EEESV_SV_EEEEENS5_IJNS4_10UnderscoreESY_SY_EEEEENS4_13SM90_TMA_LOADENS4_14ComposedLayoutINS4_7SwizzleILi2ELi4ELi3EEENS4_18smem_ptr_flag_bitsILi8EEENSU_INS5_IJNSA_ILi8EEESE_EEENS5_IJSE_SB_EEEEEEEvNS4_8identityES11_S1B_vS1C_EENS_8epilogue10collective18CollectiveEpilogueINS1E_23Sm100TmaWarpSpecializedILi1ELi1ELi32ELb0ELb0EEEJSF_NS5_IJNSU_ISE_SB_EES1J_EEESG_SH_SG_SH_NS1E_6fusion15FusionCallbacksIS1I_NS1L_17LinearCombinationISG_fSG_fLNS_15FloatRoundStyleE2EEESF_S1K_JEEENS4_5SM1004TMEM4LOAD26SM100_TMEM_LOAD_16dp32b32xES11_S1B_NS4_39AutoVectorizingCopyWithAssumedAlignmentILi128EEENS4_14SM90_TMA_STOREES1B_S1W_S1W_EEEvvEEEEvNT_6ParamsE,@function
        .size           _ZN7cutlass13device_kernelINS_4gemm6kernel13GemmUniversalIN4cute5tupleIJiiiiEEENS1_10collective13CollectiveMmaINS1_35MainloopSm100TmaUmmaWarpSpecializedILi27ELi2ELi4ENS5_IJNS4_1CILi1EEESB_SB_EEEEENS5_IJNSA_ILi64EEESE_SE_EEENS_12float_e5m2_tENS5_IJlSB_lEEESG_SH_NS4_8TiledMMAINS4_8MMA_AtomIJNS4_10MMA_TraitsINS4_19SM100_MMA_F8F6F4_SSEJSG_SG_fSE_SE_NS4_17integral_constantINS4_4UMMA5MajorELSO_0EEESP_NSM_INSN_7ScaleInELSQ_0EEESR_EEEEEENS4_6LayoutISC_NS5_IJNSA_ILi0EEESV_SV_EEEEENS5_IJNS4_10UnderscoreESY_SY_EEEEENS4_13SM90_TMA_LOADENS4_14ComposedLayoutINS4_7SwizzleILi2ELi4ELi3EEENS4_18smem_ptr_flag_bitsILi8EEENSU_INS5_IJNSA_ILi8EEESE_EEENS5_IJSE_SB_EEEEEEEvNS4_8identityES11_S1B_vS1C_EENS_8epilogue10collective18CollectiveEpilogueINS1E_23Sm100TmaWarpSpecializedILi1ELi1ELi32ELb0ELb0EEEJSF_NS5_IJNSU_ISE_SB_EES1J_EEESG_SH_SG_SH_NS1E_6fusion15FusionCallbacksIS1I_NS1L_17LinearCombinationISG_fSG_fLNS_15FloatRoundStyleE2EEESF_S1K_JEEENS4_5SM1004TMEM4LOAD26SM100_TMEM_LOAD_16dp32b32xES11_S1B_NS4_39AutoVectorizingCopyWithAssumedAlignmentILi128EEENS4_14SM90_TMA_STOREES1B_S1W_S1W_EEEvvEEEEvNT_6ParamsE,(.L_x_198 - _ZN7cutlass13device_kernelINS_4gemm6kernel13GemmUniversalIN4cute5tupleIJiiiiEEENS1_10collective13CollectiveMmaINS1_35MainloopSm100TmaUmmaWarpSpecializedILi27ELi2ELi4ENS5_IJNS4_1CILi1EEESB_SB_EEEEENS5_IJNSA_ILi64EEESE_SE_EEENS_12float_e5m2_tENS5_IJlSB_lEEESG_SH_NS4_8TiledMMAINS4_8MMA_AtomIJNS4_10MMA_TraitsINS4_19SM100_MMA_F8F6F4_SSEJSG_SG_fSE_SE_NS4_17integral_constantINS4_4UMMA5MajorELSO_0EEESP_NSM_INSN_7ScaleInELSQ_0EEESR_EEEEEENS4_6LayoutISC_NS5_IJNSA_ILi0EEESV_SV_EEEEENS5_IJNS4_10UnderscoreESY_SY_EEEEENS4_13SM90_TMA_LOADENS4_14ComposedLayoutINS4_7SwizzleILi2ELi4ELi3EEENS4_18smem_ptr_flag_bitsILi8EEENSU_INS5_IJNSA_ILi8EEESE_EEENS5_IJSE_SB_EEEEEEEvNS4_8identityES11_S1B_vS1C_EENS_8epilogue10collective18CollectiveEpilogueINS1E_23Sm100TmaWarpSpecializedILi1ELi1ELi32ELb0ELb0EEEJSF_NS5_IJNSU_ISE_SB_EES1J_EEESG_SH_SG_SH_NS1E_6fusion15FusionCallbacksIS1I_NS1L_17LinearCombinationISG_fSG_fLNS_15FloatRoundStyleE2EEESF_S1K_JEEENS4_5SM1004TMEM4LOAD26SM100_TMEM_LOAD_16dp32b32xES11_S1B_NS4_39AutoVectorizingCopyWithAssumedAlignmentILi128EEENS4_14SM90_TMA_STOREES1B_S1W_S1W_EEEvvEEEEvNT_6ParamsE)
        .other          _ZN7cutlass13device_kernelINS_4gemm6kernel13GemmUniversalIN4cute5tupleIJiiiiEEENS1_10collective13CollectiveMmaINS1_35MainloopSm100TmaUmmaWarpSpecializedILi27ELi2ELi4ENS5_IJNS4_1CILi1EEESB_SB_EEEEENS5_IJNSA_ILi64EEESE_SE_EEENS_12float_e5m2_tENS5_IJlSB_lEEESG_SH_NS4_8TiledMMAINS4_8MMA_AtomIJNS4_10MMA_TraitsINS4_19SM100_MMA_F8F6F4_SSEJSG_SG_fSE_SE_NS4_17integral_constantINS4_4UMMA5MajorELSO_0EEESP_NSM_INSN_7ScaleInELSQ_0EEESR_EEEEEENS4_6LayoutISC_NS5_IJNSA_ILi0EEESV_SV_EEEEENS5_IJNS4_10UnderscoreESY_SY_EEEEENS4_13SM90_TMA_LOADENS4_14ComposedLayoutINS4_7SwizzleILi2ELi4ELi3EEENS4_18smem_ptr_flag_bitsILi8EEENSU_INS5_IJNSA_ILi8EEESE_EEENS5_IJSE_SB_EEEEEEEvNS4_8identityES11_S1B_vS1C_EENS_8epilogue10collective18CollectiveEpilogueINS1E_23Sm100TmaWarpSpecializedILi1ELi1ELi32ELb0ELb0EEEJSF_NS5_IJNSU_ISE_SB_EES1J_EEESG_SH_SG_SH_NS1E_6fusion15FusionCallbacksIS1I_NS1L_17LinearCombinationISG_fSG_fLNS_15FloatRoundStyleE2EEESF_S1K_JEEENS4_5SM1004TMEM4LOAD26SM100_TMEM_LOAD_16dp32b32xES11_S1B_NS4_39AutoVectorizingCopyWithAssumedAlignmentILi128EEENS4_14SM90_TMA_STOREES1B_S1W_S1W_EEEvvEEEEvNT_6ParamsE,@"STO_CUDA_ENTRY STV_DEFAULT"
_ZN7cutlass13device_kernelINS_4gemm6kernel13GemmUniversalIN4cute5tupleIJiiiiEEENS1_10collective13CollectiveMmaINS1_35MainloopSm100TmaUmmaWarpSpecializedILi27ELi2ELi4ENS5_IJNS4_1CILi1EEESB_SB_EEEEENS5_IJNSA_ILi64EEESE_SE_EEENS_12float_e5m2_tENS5_IJlSB_lEEESG_SH_NS4_8TiledMMAINS4_8MMA_AtomIJNS4_10MMA_TraitsINS4_19SM100_MMA_F8F6F4_SSEJSG_SG_fSE_SE_NS4_17integral_constantINS4_4UMMA5MajorELSO_0EEESP_NSM_INSN_7ScaleInELSQ_0EEESR_EEEEEENS4_6LayoutISC_NS5_IJNSA_ILi0EEESV_SV_EEEEENS5_IJNS4_10UnderscoreESY_SY_EEEEENS4_13SM90_TMA_LOADENS4_14ComposedLayoutINS4_7SwizzleILi2ELi4ELi3EEENS4_18smem_ptr_flag_bitsILi8EEENSU_INS5_IJNSA_ILi8EEESE_EEENS5_IJSE_SB_EEEEEEEvNS4_8identityES11_S1B_vS1C_EENS_8epilogue10collective18CollectiveEpilogueINS1E_23Sm100TmaWarpSpecializedILi1ELi1ELi32ELb0ELb0EEEJSF_NS5_IJNSU_ISE_SB_EES1J_EEESG_SH_SG_SH_NS1E_6fusion15FusionCallbacksIS1I_NS1L_17LinearCombinationISG_fSG_fLNS_15FloatRoundStyleE2EEESF_S1K_JEEENS4_5SM1004TMEM4LOAD26SM100_TMEM_LOAD_16dp32b32xES11_S1B_NS4_39AutoVectorizingCopyWithAssumedAlignmentILi128EEENS4_14SM90_TMA_STOREES1B_S1W_S1W_EEEvvEEEEvNT_6ParamsE:
[----:B------:R-:W1:Y:S01]  /*0000*/  LDC R1, c[0x0][0x37c] ;  /* 0x0000df00ff017b82 */ /* 0x000e620000000800 */
[----:B------:R-:W2:Y:S01]  /*0010*/  S2R R101, SR_TID.X ;  /* 0x0000000000657919 */ /* 0x000ea20000002100 */
[----:B------:R-:W3:Y:S01]  /*0020*/  LDCU.64 UR4, c[0x0][0x890] ;  /* 0x00011200ff0477ac */ /* 0x000ee20008000a00 */
[----:B------:R-:W-:Y:S02]  /*0030*/  PRMT R96, RZ, 0x7610, R96 ;  /* 0x00007610ff607816 */ /* 0x000fe40000000060 */
[----:B------:R-:W-:Y:S01]  /*0040*/  ELECT P5, URZ, PT ;  /* 0x0000000000ff782f */ /* 0x000fe200038a0000 */
[----:B------:R-:W4:Y:S01]  /*0050*/  LDCU.64 UR40, c[0x0][0x358] ;  /* 0x00006b00ff2877ac */ /* 0x000f220008000a00 */
[----:B---3--:R-:W-:-:S04]  /*0060*/  UISETP.NE.U32.AND UP0, UPT, UR4, URZ, UPT ;  /* 0x000000ff0400728c */ /* 0x008fc8000bf05070 */
[----:B------:R-:W-:Y:S01]  /*0070*/  UISETP.NE.AND.EX UP0, UPT, UR5, URZ, UPT, UP0 ;  /* 0x000000ff0500728c */ /* 0x000fe2000bf05300 */
[----:B--2---:R-:W-:-:S05]  /*0080*/  SHF.R.U32.HI R104, RZ, 0x5, R101 ;  /* 0x00000005ff687819 */ /* 0x004fca0000011665 */
[----:B------:R-:W2:Y:S02]  /*0090*/  SHFL.IDX PT, R0, R104, RZ, 0x1f ;  /* 0x00001fff68007589 */ /* 0x000ea400000e0000 */
[----:B--2---:R-:W-:Y:S01]  /*00a0*/  R2UR UR8, R0 ;  /* 0x00000000000872ca */ /* 0x004fe200000e0000 */
[----:B-1--4-:R-:W-:-:S14]  /*00b0*/  BRA.U UP0, `(.L_x_0) ;  /* 0x00000001002c7547 */ /* 0x012fdc000b800000 */
[----:B------:R-:W1:Y:S02]  /*00c0*/  LDCU.64 UR6, c[0x0][0x888] ;  /* 0x00011100ff0677ac */ /* 0x000e640008000a00 */
[----:B-1----:R-:W-:-:S04]  /*00d0*/  UISETP.NE.U32.AND UP0, UPT, UR6, URZ, UPT ;  /* 0x000000ff0600728c */ /* 0x002fc8000bf05070 */
[----:B------:R-:W-:-:S09]  /*00e0*/  UISETP.NE.AND.EX UP0, UPT, UR7, URZ, UPT, UP0 ;  /* 0x000000ff0700728c */ /* 0x000fd2000bf05300 */
[----:B------:R-:W-:Y:S05]  /*00f0*/  BRA.U !UP0, `(.L_x_1) ;  /* 0x0000000108107547 */ /* 0x000fea000b800000 */
[----:B------:R-:W1:Y:S02]  /*0100*/  LDC.64 R2, c[0x0][0x888] ;  /* 0x00022200ff027b82 */ /* 0x000e640000000a00 */
[----:B-1----:R1:W5:Y:S01]  /*0110*/  LDG.E R49, desc[UR40][R2.64] ;  /* 0x0000002802317981 */ /* 0x002362000c1e1900 */
[----:B------:R-:W-:Y:S01]  /*0120*/  HFMA2 R96, -RZ, RZ, 0, 5.9604644775390625e-08 ;  /* 0x00000001ff607431 */ /* 0x000fe200000001ff */
[----:B------:R-:W-:Y:S05]  /*0130*/  BRA `(.L_x_0) ;  /* 0x00000000000c7947 */ /* 0x000fea0003800000 */
.L_x_1:
[----:B------:R-:W1:Y:S01]  /*0140*/  LDCU UR6, c[0x0][0x880] ;  /* 0x00011000ff0677ac */ /* 0x000e620008000800 */
[----:B------:R-:W-:Y:S01]  /*0150*/  HFMA2 R96, -RZ, RZ, 0, 5.9604644775390625e-08 ;  /* 0x00000001ff607431 */ /* 0x000fe200000001ff */
[----:B-1----:R-:W-:-:S07]  /*0160*/  MOV R49, UR6 ;  /* 0x0000000600317c02 */ /* 0x002fce0008000f00 */
.L_x_0:
[----:B------:R-:W2:Y:S02]  /*0170*/  LDCU.64 UR6, c[0x0][0x8b0] ;  /* 0x00011600ff0677ac */ /* 0x000ea40008000a00 */
[----:B--2---:R-:W-:-:S04]  /*0180*/  UISETP.NE.U32.AND UP0, UPT, UR6, URZ, UPT ;  /* 0x000000ff0600728c */ /* 0x004fc8000bf05070 */
[----:B------:R-:W-:-:S09]  /*0190*/  UISETP.NE.AND.EX UP0, UPT, UR7, URZ, UPT, UP0 ;  /* 0x000000ff0700728c */ /* 0x000fd2000bf05300 */
[----:B------:R-:W-:Y:S05]  /*01a0*/  BRA.U UP0, `(.L_x_2) ;  /* 0x0000000100247547 */ /* 0x000fea000b800000 */
[----:B------:R-:W2:Y:S02]  /*01b0*/  LDCU.64 UR6, c[0x0][0x8a8] ;  /* 0x00011500ff0677ac */ /* 0x000ea40008000a00 */
[----:B--2---:R-:W-:-:S04]  /*01c0*/  UISETP.NE.U32.AND UP0, UPT, UR6, URZ, UPT ;  /* 0x000000ff0600728c */ /* 0x004fc8000bf05070 */
[----:B------:R-:W-:-:S09]  /*01d0*/  UISETP.NE.AND.EX UP0, UPT, UR7, URZ, UPT, UP0 ;  /* 0x000000ff0700728c */ /* 0x000fd2000bf05300 */
[----:B------:R-:W-:Y:S05]  /*01e0*/  BRA.U !UP0, `(.L_x_3) ;  /* 0x00000001080c7547 */ /* 0x000fea000b800000 */
[----:B-1----:R-:W1:Y:S02]  /*01f0*/  LDC.64 R2, c[0x0][0x8a8] ;  /* 0x00022a00ff027b82 */ /* 0x002e640000000a00 */
[----:B-1----:R2:W5:Y:S01]  /*0200*/  LDG.E R47, desc[UR40][R2.64] ;  /* 0x00000028022f7981 */ /* 0x002562000c1e1900 */
[----:B------:R-:W-:Y:S05]  /*0210*/  BRA `(.L_x_2) ;  /* 0x0000000000087947 */ /* 0x000fea0003800000 */
.L_x_3:
[----:B------:R-:W2:Y:S02]  /*0220*/  LDCU UR6, c[0x0][0x8a0] ;  /* 0x00011400ff0677ac */ /* 0x000ea40008000800 */
[----:B--2---:R-:W-:Y:S02]  /*0230*/  MOV R47, UR6 ;  /* 0x00000006002f7c02 */ /* 0x004fe40008000f00 */
.L_x_2:
[----:B------:R-:W-:Y:S01]  /*0240*/  IMAD.U32 R0, RZ, RZ, UR8 ;  /* 0x00000008ff007e24 */ /* 0x000fe2000f8e00ff */
[----:B------:R-:W-:Y:S04]  /*0250*/  BSSY.RECONVERGENT B0, `(.L_x_4) ;  /* 0x000000c000007945 */ /* 0x000fe80003800200 */
[C---:B------:R-:W-:Y:S02]  /*0260*/  ISETP.NE.OR P1, PT, R0.reuse, 0x1, !P5 ;  /* 0x000000010000780c */ /* 0x040fe40006f25670 */
[----:B------:R-:W-:-:S11]  /*0270*/  ISETP.NE.OR P0, PT, R0, 0x3, !P5 ;  /* 0x000000030000780c */ /* 0x000fd60006f05670 */
[----:B------:R-:W-:Y:S05]  /*0280*/  @P1 BRA `(.L_x_5) ;  /* 0x0000000000201947 */ /* 0x000fea0003800000 */
[----:B------:R-:W3:Y:S02]  /*0290*/  LDCU.64 UR6, c[0x0][0x348] ;  /* 0x00006900ff0677ac */ /* 0x000ee40008000a00 */
[----:B---3--:R-:W-:Y:S02]  /*02a0*/  UIADD3 UR10, UP1, UPT, UR6, 0x80, URZ ;  /* 0x00000080060a7890 */ /* 0x008fe4000ff3e0ff */
[----:B------:R-:W-:Y:S02]  /*02b0*/  UIADD3 UR6, UP0, UPT, UR6, 0x180, URZ ;  /* 0x0000018006067890 */ /* 0x000fe4000ff1e0ff */
[----:B------:R-:W-:Y:S02]  /*02c0*/  UIADD3.X UR11, UPT, UPT, URZ, UR7, URZ, UP1, !UPT ;  /* 0x00000007ff0b7290 */ /* 0x000fe40008ffe4ff */
[----:B------:R-:W-:-:S07]  /*02d0*/  UIADD3.X UR7, UPT, UPT, URZ, UR7, URZ, UP0, !UPT ;  /* 0x00000007ff077290 */ /* 0x000fce00087fe4ff */
[----:B------:R3:W-:Y:S02]  /*02e0*/  UTMACCTL.PF [UR10] ;  /* 0x000000000a0079b9 */ /* 0x0007e40008040000 */
[----:B------:R3:W-:Y:S02]  /*02f0*/  UTMACCTL.PF [UR6] ;  /* 0x00000000060079b9 */ /* 0x0007e40008040000 */
[----:B---3--:R-:W-:Y:S01]  /*0300*/  NOP ;  /* 0x0000000000007918 */ /* 0x008fe20000000000 */
.L_x_5:
[----:B------:R-:W-:Y:S05]  /*0310*/  BSYNC.RECONVERGENT B0 ;  /* 0x0000000000007941 */ /* 0x000fea0003800200 */
.L_x_4:
[----:B------:R-:W-:Y:S04]  /*0320*/  BSSY.RECONVERGENT B0, `(.L_x_6) ;  /* 0x000000a000007945 */ /* 0x000fe80003800200 */
        /* <DEDUP_REMOVED lines=9> */
.L_x_7:
[----:B------:R-:W-:Y:S05]  /*03c0*/  BSYNC.RECONVERGENT B0 ;  /* 0x0000000000007941 */ /* 0x000fea0003800200 */
.L_x_6:
[----:B------:R-:W3:Y:S01]  /*03d0*/  LDCU.64 UR6, c[0x0][0x888] ;  /* 0x00011100ff0677ac */ /* 0x000ee20008000a00 */
[----:B------:R-:W-:Y:S02]  /*03e0*/  UISETP.EQ.U32.AND UP1, UPT, UR4, URZ, UPT ;  /* 0x000000ff0400728c */ /* 0x000fe4000bf22070 */
[----:B------:R-:W-:Y:S02]  /*03f0*/  UPLOP3.LUT UP2, UPT, UPT, UPT, UPT, 0x80, 0x8 ;  /* 0x000000000008789c */ /* 0x000fe40003f4f070 */
[----:B---3--:R-:W-:-:S04]  /*0400*/  UISETP.NE.U32.AND UP0, UPT, UR6, URZ, UPT ;  /* 0x000000ff0600728c */ /* 0x008fc8000bf05070 */
[----:B------:R-:W-:-:S04]  /*0410*/  UISETP.NE.AND.EX UP0, UPT, UR7, URZ, UPT, UP0 ;  /* 0x000000ff0700728c */ /* 0x000fc8000bf05300 */
[----:B------:R-:W-:-:S04]  /*0420*/  UISETP.EQ.OR.EX UP3, UPT, UR5, URZ, !UP0, UP1 ;  /* 0x000000ff0500728c */ /* 0x000fc8000c762710 */
[----:B------:R-:W-:-:S05]  /*0430*/  UP2UR UR44, UPR, URZ, 0x8 ;  /* 0x00000008ff2c7883 */ /* 0x000fca0008000000 */
[----:B------:R-:W-:Y:S07]  /*0440*/  BRA.U !UP3, `(.L_x_8) ;  /* 0x000000010b207547 */ /* 0x000fee000b800000 */
[----:B------:R-:W-:Y:S01]  /*0450*/  UISETP.NE.U32.AND UP2, UPT, UR4, URZ, UPT ;  /* 0x000000ff0400728c */ /* 0x000fe2000bf45070 */
[----:B-----5:R-:W-:Y:S01]  /*0460*/  FSETP.NEU.AND P0, PT, R49, RZ, PT ;  /* 0x000000ff3100720b */ /* 0x020fe20003f0d000 */
[----:B------:R-:W-:Y:S02]  /*0470*/  USEL UR4, URZ, 0xffffffff, UP0 ;  /* 0xffffffffff047887 */ /* 0x000fe40008000000 */
[----:B------:R-:W-:-:S10]  /*0480*/  UISETP.NE.AND.EX UP2, UPT, UR5, URZ, UPT, UP2 ;  /* 0x000000ff0500728c */ /* 0x000fd4000bf45320 */
[----:B------:R-:W-:Y:S01]  /*0490*/  VOTEU.ANY UP1, P0 ;  /* 0x0000000000ff7886 */ /* 0x000fe20000020100 */
[----:B------:R-:W-:-:S04]  /*04a0*/  @!UP2 USEL UR4, URZ, 0xffffffff, UP1 ;  /* 0xffffffffff04a887 */ /* 0x000fc80008800000 */
[----:B------:R-:W-:-:S04]  /*04b0*/  ULOP3.LUT UR4, UR4, 0x1, URZ, 0xc0, !UPT ;  /* 0x0000000104047892 */ /* 0x000fc8000f8ec0ff */
[----:B------:R-:W-:-:S11]  /*04c0*/  UISETP.NE.U32.AND UP2, UPT, UR4, 0x1, UPT ;  /* 0x000000010400788c */ /* 0x000fd6000bf45070 */
.L_x_8:
[----:B-12---:R-:W1:Y:S01]  /*04d0*/  SHFL.IDX PT, R2, R104, RZ, 0x1f ;  /* 0x00001fff68027589 */ /* 0x006e6200000e0000 */
[----:B------:R-:W-:-:S04]  /*04e0*/  UISETP.NE.AND UP1, UPT, UR8, 0x2, UPT ;  /* 0x000000020800788c */ /* 0x000fc8000bf25270 */
[----:B------:R-:W-:Y:S01]  /*04f0*/  USEL UR13, URZ, 0x1, UP1 ;  /* 0x00000001ff0d7887 */ /* 0x000fe20008800000 */
[----:B-1----:R-:W-:-:S13]  /*0500*/  ISETP.NE.AND P0, PT, R2, RZ, PT ;  /* 0x000000ff0200720c */ /* 0x002fda0003f05270 */
[----:B------:R-:W-:Y:S05]  /*0510*/  @P0 BRA `(.L_x_9) ;  /* 0x00000004000c0947 */ /* 0x000fea0003800000 */
[----:B------:R-:W-:Y:S01]  /*0520*/  ELECT P0, URZ, PT ;  /* 0x0000000000ff782f */ /* 0x000fe20003800000 */
[----:B------:R-:W-:-:S12]  /*0530*/  BSSY.RECONVERGENT B0, `(.L_x_9) ;  /* 0x0000041000007945 */ /* 0x000fd80003800200 */
[----:B------:R-:W-:Y:S05]  /*0540*/  @!P0 BRA `(.L_x_10) ;  /* 0x0000000000fc8947 */ /* 0x000fea0003800000 */
[----:B------:R-:W1:Y:S01]  /*0550*/  S2UR UR5, SR_CgaCtaId ;  /* 0x00000000000579c3 */ /* 0x000e620000008800 */
[----:B------:R-:W-:Y:S01]  /*0560*/  UMOV UR6, 0x400 ;  /* 0x0000040000067882 */ /* 0x000fe20000000000 */
[----:B------:R-:W-:Y:S01]  /*0570*/  UMOV UR4, 0x1 ;  /* 0x0000000100047882 */ /* 0x000fe20000000000 */
[----:B-1----:R-:W-:Y:S02]  /*0580*/  ULEA UR5, UR5, UR6, 0x18 ;  /* 0x0000000605057291 */ /* 0x002fe4000f8ec0ff */
[----:B------:R-:W-:-:S04]  /*0590*/  UIADD3 UR6, UPT, UPT, -UR4, 0x100000, URZ ;  /* 0x0010000004067890 */ /* 0x000fc8000fffe1ff */
[----:B------:R-:W-:Y:S02]  /*05a0*/  USHF.L.U32 UR7, UR6, 0xb, URZ ;  /* 0x0000000b06077899 */ /* 0x000fe400080006ff */
[----:B------:R-:W-:Y:S01]  /*05b0*/  USHF.L.U32 UR6, UR6, 0x1, URZ ;  /* 0x0000000106067899 */ /* 0x000fe200080006ff */
[----:B------:R-:W1:Y:S11]  /*05c0*/  FENCE.VIEW.ASYNC.S ;  /* 0x00000000000073c6 */ /* 0x000e760000000000 */
[----:B-1----:R1:W2:Y:S01]  /*05d0*/  SYNCS.EXCH.64 URZ, [UR5], UR6 ;  /* 0x0000000605ff75b2 */ /* 0x0022a20008000100 */
[----:B------:R1:W3:Y:S01]  /*05e0*/  SYNCS.EXCH.64 URZ, [UR5+0xd8], UR6 ;  /* 0x0000d80605ff75b2 */ /* 0x0002e20008000100 */
[----:B------:R1:W4:Y:S01]  /*05f0*/  SYNCS.EXCH.64 URZ, [UR5+0x8], UR6 ;  /* 0x0000080605ff75b2 */ /* 0x0003220008000100 */
[----:B------:R1:W1:Y:S01]  /*0600*/  SYNCS.EXCH.64 URZ, [UR5+0xe0], UR6 ;  /* 0x0000e00605ff75b2 */ /* 0x0002620008000100 */
        /* <DEDUP_REMOVED lines=50> */
[----:B--234-:R-:W-:Y:S01]  /*0930*/  NOP ;  /* 0x0000000000007918 */ /* 0x01cfe20000000000 */
.L_x_10:
[----:B-1----:R-:W-:Y:S05]  /*0940*/  BSYNC.RECONVERGENT B0 ;  /* 0x0000000000007941 */ /* 0x002fea0003800200 */
.L_x_9:
[----:B------:R-:W1:Y:S01]  /*0950*/  SHFL.IDX PT, R2, R104, RZ, 0x1f ;  /* 0x00001fff68027589 */ /* 0x000e6200000e0000 */
[----:B------:R-:W-:Y:S01]  /*0960*/  NOP ;  /* 0x0000000000007918 */ /* 0x000fe20000000000 */
[----:B-1----:R-:W-:-:S13]  /*0970*/  ISETP.NE.AND P0, PT, R2, 0x1, PT ;  /* 0x000000010200780c */ /* 0x002fda0003f05270 */
[----:B------:R-:W-:Y:S05]  /*0980*/  @P0 BRA `(.L_x_11) ;  /* 0x0000000000400947 */ /* 0x000fea0003800000 */
[----:B------:R-:W1:Y:S01]  /*0990*/  S2UR UR6, SR_CgaCtaId ;  /* 0x00000000000679c3 */ /* 0x000e620000008800 */
[----:B------:R-:W-:Y:S01]  /*09a0*/  UMOV UR7, 0x400 ;  /* 0x0000040000077882 */ /* 0x000fe20000000000 */
[----:B------:R-:W-:Y:S01]  /*09b0*/  UMOV UR5, 0x20 ;  /* 0x0000002000057882 */ /* 0x000fe20000000000 */
[----:B------:R-:W-:Y:S01]  /*09c0*/  UMOV UR4, 0x80 ;  /* 0x0000008000047882 */ /* 0x000fe20000000000 */
[----:B------:R-:W-:-:S04]  /*09d0*/  UIADD3 UR10, UPT, UPT, -UR5, 0x100000, URZ ;  /* 0x00100000050a7890 */ /* 0x000fc8000fffe1ff */
[----:B------:R-:W-:Y:S02]  /*09e0*/  USHF.L.U32 UR11, UR10, 0xb, URZ ;  /* 0x0000000b0a0b7899 */ /* 0x000fe400080006ff */
[----:B------:R-:W-:Y:S02]  /*09f0*/  USHF.L.U32 UR10, UR10, 0x1, URZ ;  /* 0x000000010a0a7899 */ /* 0x000fe400080006ff */
[----:B------:R-:W-:-:S04]  /*0a00*/  UIADD3 UR4, UPT, UPT, -UR4, 0x100000, URZ ;  /* 0x0010000004047890 */ /* 0x000fc8000fffe1ff */
[----:B------:R-:W-:Y:S02]  /*0a10*/  USHF.L.U32 UR5, UR4, 0xb, URZ ;  /* 0x0000000b04057899 */ /* 0x000fe400080006ff */
[----:B------:R-:W-:Y:S01]  /*0a20*/  USHF.L.U32 UR4, UR4, 0x1, URZ ;  /* 0x0000000104047899 */ /* 0x000fe200080006ff */
[----:B------:R-:W-:Y:S01]  /*0a30*/  ELECT P0, URZ, PT ;  /* 0x0000000000ff782f */ /* 0x000fe20003800000 */
[----:B-1----:R-:W-:Y:S01]  /*0a40*/  ULEA UR6, UR6, UR7, 0x18 ;  /* 0x0000000706067291 */ /* 0x002fe2000f8ec0ff */
[----:B------:R-:W1:Y:S11]  /*0a50*/  FENCE.VIEW.ASYNC.S ;  /* 0x00000000000073c6 */ /* 0x000e760000000000 */
[----:B-1----:R1:W2:Y:S01]  /*0a60*/  SYNCS.EXCH.64 URZ, [UR6+0x1b0], UR10 ;  /* 0x0001b00a06ff75b2 */ /* 0x0022a20008000100 */
[----:B------:R1:W3:Y:S01]  /*0a70*/  SYNCS.EXCH.64 URZ, [UR6+0x1b8], UR4 ;  /* 0x0001b80406ff75b2 */ /* 0x0002e20008000100 */
[----:B------:R-:W-:Y:S01]  /*0a80*/  NOP ;  /* 0x0000000000007918 */ /* 0x000fe20000000000 */
.L_x_11:
[----:B------:R-:W4:Y:S01]  /*0a90*/  SHFL.IDX PT, R2, R104, RZ, 0x1f ;  /* 0x00001fff68027589 */ /* 0x000f2200000e0000 */
[----:B------:R-:W-:Y:S01]  /*0aa0*/  NOP ;  /* 0x0000000000007918 */ /* 0x000fe20000000000 */
[----:B----4-:R-:W-:-:S13]  /*0ab0*/  ISETP.NE.AND P0, PT, R2, 0x3, PT ;  /* 0x000000030200780c */ /* 0x010fda0003f05270 */
[----:B------:R-:W-:Y:S05]  /*0ac0*/  @P0 BRA `(.L_x_12) ;  /* 0x0000000000300947 */ /* 0x000fea0003800000 */
[----:B-1----:R-:W1:Y:S01]  /*0ad0*/  S2UR UR5, SR_CgaCtaId ;  /* 0x00000000000579c3 */ /* 0x002e620000008800 */
[----:B------:R-:W-:Y:S01]  /*0ae0*/  UMOV UR6, 0x400 ;  /* 0x0000040000067882 */ /* 0x000fe20000000000 */
[----:B------:R-:W-:Y:S01]  /*0af0*/  UMOV UR4, 0x20 ;  /* 0x0000002000047882 */ /* 0x000fe20000000000 */
[----:B------:R-:W-:Y:S01]  /*0b00*/  ELECT P0, URZ, PT ;  /* 0x0000000000ff782f */ /* 0x000fe20003800000 */
[----:B-1----:R-:W-:Y:S02]  /*0b10*/  ULEA UR5, UR5, UR6, 0x18 ;  /* 0x0000000605057291 */ /* 0x002fe4000f8ec0ff */
[----:B------:R-:W-:-:S04]  /*0b20*/  UIADD3 UR6, UPT, UPT, -UR4, 0x100000, URZ ;  /* 0x0010000004067890 */ /* 0x000fc8000fffe1ff */
[----:B------:R-:W-:Y:S02]  /*0b30*/  USHF.L.U32 UR7, UR6, 0xb, URZ ;  /* 0x0000000b06077899 */ /* 0x000fe400080006ff */
[----:B------:R-:W-:Y:S01]  /*0b40*/  USHF.L.U32 UR6, UR6, 0x1, URZ ;  /* 0x0000000106067899 */ /* 0x000fe200080006ff */
[----:B------:R-:W1:Y:S11]  /*0b50*/  FENCE.VIEW.ASYNC.S ;  /* 0x00000000000073c6 */ /* 0x000e760000000000 */
[----:B-1----:R4:W1:Y:S01]  /*0b60*/  SYNCS.EXCH.64 URZ, [UR5+0x1c0], UR6 ;  /* 0x0001c00605ff75b2 */ /* 0x0028620008000100 */
[----:B------:R4:W1:Y:S02]  /*0b70*/  SYNCS.EXCH.64 URZ, [UR5+0x1c8], UR6 ;  /* 0x0001c80605ff75b2 */ /* 0x0008640008000100 */
[----:B----4-:R-:W-:Y:S01]  /*0b80*/  NOP ;  /* 0x0000000000007918 */ /* 0x010fe20000000000 */
.L_x_12:
[----:B------:R-:W4:Y:S01]  /*0b90*/  SHFL.IDX PT, R2, R104, RZ, 0x1f ;  /* 0x00001fff68027589 */ /* 0x000f2200000e0000 */
[----:B------:R-:W-:Y:S01]  /*0ba0*/  NOP ;  /* 0x0000000000007918 */ /* 0x000fe20000000000 */
[----:B----4-:R-:W-:-:S13]  /*0bb0*/  ISETP.NE.AND P0, PT, R2, 0x4, PT ;  /* 0x000000040200780c */ /* 0x010fda0003f05270 */
[----:B------:R-:W-:Y:S05]  /*0bc0*/  @P0 BRA `(.L_x_13) ;  /* 0x00000000004c0947 */ /* 0x000fea0003800000 */
[----:B-1----:R-:W1:Y:S01]  /*0bd0*/  S2UR UR5, SR_CgaCtaId ;  /* 0x00000000000579c3 */ /* 0x002e620000008800 */
[----:B------:R-:W-:Y:S01]  /*0be0*/  UMOV UR7, 0x100 ;  /* 0x0000010000077882 */ /* 0x000fe20000000000 */
[----:B------:R-:W-:Y:S01]  /*0bf0*/  UMOV UR6, 0x400 ;  /* 0x0000040000067882 */ /* 0x000fe20000000000 */
[----:B------:R-:W-:Y:S01]  /*0c00*/  USEL UR7, UR7, 0xe0, UP2 ;  /* 0x000000e007077887 */ /* 0x000fe20009000000 */
[----:B------:R-:W-:Y:S01]  /*0c10*/  UMOV UR4, 0x1 ;  /* 0x0000000100047882 */ /* 0x000fe20000000000 */
[----:B------:R-:W-:Y:S01]  /*0c20*/  ELECT P0, URZ, PT ;  /* 0x0000000000ff782f */ /* 0x000fe20003800000 */
[----:B------:R-:W-:-:S04]  /*0c30*/  UIADD3 UR10, UPT, UPT, -UR4, 0x100000, URZ ;  /* 0x00100000040a7890 */ /* 0x000fc8000fffe1ff */
[----:B------:R-:W-:Y:S02]  /*0c40*/  USHF.L.U32 UR11, UR10, 0xb, URZ ;  /* 0x0000000b0a0b7899 */ /* 0x000fe400080006ff */
[----:B------:R-:W-:Y:S02]  /*0c50*/  USHF.L.U32 UR10, UR10, 0x1, URZ ;  /* 0x000000010a0a7899 */ /* 0x000fe400080006ff */
[----:B-1----:R-:W-:Y:S02]  /*0c60*/  ULEA UR5, UR5, UR6, 0x18 ;  /* 0x0000000605057291 */ /* 0x002fe4000f8ec0ff */
[----:B------:R-:W-:-:S04]  /*0c70*/  UIADD3 UR6, UPT, UPT, -UR7, 0x100000, URZ ;  /* 0x0010000007067890 */ /* 0x000fc8000fffe1ff */
[----:B------:R-:W-:Y:S02]  /*0c80*/  USHF.L.U32 UR7, UR6, 0xb, URZ ;  /* 0x0000000b06077899 */ /* 0x000fe400080006ff */
[----:B------:R-:W-:Y:S01]  /*0c90*/  USHF.L.U32 UR6, UR6, 0x1, URZ ;  /* 0x0000000106067899 */ /* 0x000fe200080006ff */
[----:B------:R-:W1:Y:S03]  /*0ca0*/  FENCE.VIEW.ASYNC.S ;  /* 0x00000000000073c6 */ /* 0x000e660000000000 */
[----:B-1----:R4:W1:Y:S08]  /*0cb0*/  SYNCS.EXCH.64 URZ, [UR5+0x1d0], UR10 ;  /* 0x0001d00a05ff75b2 */ /* 0x0028700008000100 */
[----:B------:R4:W1:Y:S01]  /*0cc0*/  SYNCS.EXCH.64 URZ, [UR5+0x1e0], UR6 ;  /* 0x0001e00605ff75b2 */ /* 0x0008620008000100 */
[----:B------:R4:W1:Y:S01]  /*0cd0*/  SYNCS.EXCH.64 URZ, [UR5+0x1d8], UR10 ;  /* 0x0001d80a05ff75b2 */ /* 0x0008620008000100 */
[----:B------:R4:W1:Y:S02]  /*0ce0*/  SYNCS.EXCH.64 URZ, [UR5+0x1e8], UR6 ;  /* 0x0001e80605ff75b2 */ /* 0x0008640008000100 */
[----:B----4-:R-:W-:Y:S01]  /*0cf0*/  NOP ;  /* 0x0000000000007918 */ /* 0x010fe20000000000 */
.L_x_13:
[----:B------:R-:W4:Y:S01]  /*0d00*/  SHFL.IDX PT, R2, R104, RZ, 0x1f ;  /* 0x00001fff68027589 */ /* 0x000f2200000e0000 */
[----:B------:R-:W-:Y:S01]  /*0d10*/  NOP ;  /* 0x0000000000007918 */ /* 0x000fe20000000000 */
[----:B----4-:R-:W-:-:S13]  /*0d20*/  ISETP.NE.AND P0, PT, R2, 0x5, PT ;  /* 0x000000050200780c */ /* 0x010fda0003f05270 */
[----:B------:R-:W-:Y:S05]  /*0d30*/  @P0 BRA `(.L_x_14) ;  /* 0x0000000000580947 */ /* 0x000fea0003800000 */
[----:B-1----:R-:W1:Y:S01]  /*0d40*/  S2UR UR6, SR_CgaCtaId ;  /* 0x00000000000679c3 */ /* 0x002e620000008800 */
        /* <DEDUP_REMOVED lines=12> */
[----:B-1----:R4:W1:Y:S01]  /*0e10*/  SYNCS.EXCH.64 URZ, [UR6+0x1f0], UR10 ;  /* 0x0001f00a06ff75b2 */ /* 0x0028620008000100 */
[----:B------:R4:W1:Y:S01]  /*0e20*/  SYNCS.EXCH.64 URZ, [UR6+0x210], UR4 ;  /* 0x0002100406ff75b2 */ /* 0x0008620008000100 */
[----:B------:R4:W1:Y:S01]  /*0e30*/  SYNCS.EXCH.64 URZ, [UR6+0x1f8], UR10 ;  /* 0x0001f80a06ff75b2 */ /* 0x0008620008000100 */
[----:B------:R4:W1:Y:S01]  /*0e40*/  SYNCS.EXCH.64 URZ, [UR6+0x218], UR4 ;  /* 0x0002180406ff75b2 */ /* 0x0008620008000100 */
[----:B------:R4:W1:Y:S01]  /*0e50*/  SYNCS.EXCH.64 URZ, [UR6+0x200], UR10 ;  /* 0x0002000a06ff75b2 */ /* 0x0008620008000100 */
[----:B------:R4:W1:Y:S01]  /*0e60*/  SYNCS.EXCH.64 URZ, [UR6+0x220], UR4 ;  /* 0x0002200406ff75b2 */ /* 0x0008620008000100 */
[----:B------:R4:W1:Y:S01]  /*0e70*/  SYNCS.EXCH.64 URZ, [UR6+0x208], UR10 ;  /* 0x0002080a06ff75b2 */ /* 0x0008620008000100 */
[----:B------:R4:W1:Y:S02]  /*0e80*/  SYNCS.EXCH.64 URZ, [UR6+0x228], UR4 ;  /* 0x0002280406ff75b2 */ /* 0x0008640008000100 */
[----:B----4-:R-:W-:Y:S01]  /*0e90*/  NOP ;  /* 0x0000000000007918 */ /* 0x010fe20000000000 */
.L_x_14:
        /* <DEDUP_REMOVED lines=14> */
[----:B------:R4:W1:Y:S01]  /*0f80*/  SYNCS.EXCH.64 URZ, [UR5+0x240], UR6 ;  /* 0x0002400605ff75b2 */ /* 0x0008620008000100 */
[----:B------:R4:W1:Y:S01]  /*0f90*/  SYNCS.EXCH.64 URZ, [UR5+0x238], UR6 ;  /* 0x0002380605ff75b2 */ /* 0x0008620008000100 */
[----:B------:R4:W1:Y:S02]  /*0fa0*/  SYNCS.EXCH.64 URZ, [UR5+0x248], UR6 ;  /* 0x0002480605ff75b2 */ /* 0x0008640008000100 */
[----:B----4-:R-:W-:Y:S01]  /*0fb0*/  NOP ;  /* 0x0000000000007918 */ /* 0x010fe20000000000 */
.L_x_15:
[----:B-1----:R-:W1:Y:S01]  /*0fc0*/  S2UR UR5, SR_CTAID.X ;  /* 0x00000000000579c3 */ /* 0x002e620000002500 */
[----:B------:R-:W-:-:S05]  /*0fd0*/  CS2R.32 R97, SR_CgaSize ;  /* 0x0000000000617805 */ /* 0x000fca0000008a00 */
[----:B------:R-:W-:-:S05]  /*0fe0*/  IMAD R97, R97, -0xa0, RZ ;  /* 0xffffff6061617824 */ /* 0x000fca00078e02ff */
[----:B------:R-:W-:-:S14]  /*0ff0*/  R2UR UR7, R97 ;  /* 0x00000000610772ca */ /* 0x000fdc00000e0000 */
[----:B------:R-:W4:Y:S01]  /*1000*/  LDCU UR7, c[0x0][UR7+0x2b0] ;  /* 0x00005600070777ac */ /* 0x000f220008000800 */
[----:B------:R-:W-:Y:S01]  /*1010*/  NOP ;  /* 0x0000000000007918 */ /* 0x000fe20000000000 */
[----:B------:R-:W-:-:S05]  /*1020*/  CS2R.32 R97, SR_CgaSize ;  /* 0x0000000000617805 */ /* 0x000fca0000008a00 */
[----:B------:R-:W-:-:S05]  /*1030*/  IMAD R97, R97, -0xa0, RZ ;  /* 0xffffff6061617824 */ /* 0x000fca00078e02ff */
[----:B------:R-:W-:-:S14]  /*1040*/  R2UR UR6, R97 ;  /* 0x00000000610672ca */ /* 0x000fdc00000e0000 */
[----:B------:R-:W2:Y:S01]  /*1050*/  LDCU UR6, c[0x0][UR6+0x2b4] ;  /* 0x00005680060677ac */ /* 0x000ea20008000800 */
[----:B------:R-:W3:Y:S08]  /*1060*/  S2UR UR4, SR_CTAID.Y ;  /* 0x00000000000479c3 */ /* 0x000ef00000002600 */
[----:B------:R-:W2:Y:S01]  /*1070*/  LDC R9, c[0x0][0xb24] ;  /* 0x0002c900ff097b82 */ /* 0x000ea20000000800 */
[----:B-1----:R-:W-:-:S02]  /*1080*/  I2FP.F32.U32 R5, UR5 ;  /* 0x0000000500057c45 */ /* 0x002fc40008201000 */
[----:B------:R-:W-:-:S05]  /*1090*/  CS2R.32 R3, SR_CgaSize ;  /* 0x0000000000037805 */ /* 0x000fca0000008a00 */
[----:B------:R-:W-:-:S06]  /*10a0*/  IMAD R3, R3, -0xa0, RZ ;  /* 0xffffff6003037824 */ /* 0x000fcc00078e02ff */
[----:B------:R-:W1:Y:S01]  /*10b0*/  LDC R3, c[0x0][R3+0x2a0] ;  /* 0x0000a80003037b82 */ /* 0x000e620000000800 */
[----:B------:R-:W-:Y:S01]  /*10c0*/  MOV R97, UR5 ;  /* 0x0000000500617c02 */ /* 0x000fe20008000f00 */
[----:B----4-:R-:W-:Y:S01]  /*10d0*/  FMUL R5, R5, UR7 ;  /* 0x0000000705057c20 */ /* 0x010fe20008400000 */
[----:B---3--:R-:W-:Y:S02]  /*10e0*/  I2FP.F32.U32 R4, UR4 ;  /* 0x0000000400047c45 */ /* 0x008fe40008201000 */
[----:B------:R-:W-:-:S05]  /*10f0*/  CS2R.32 R2, SR_CgaSize ;  /* 0x0000000000027805 */ /* 0x000fca0000008a00 */
[----:B------:R-:W-:-:S06]  /*1100*/  IMAD R2, R2, -0xa0, RZ ;  /* 0xffffff6002027824 */ /* 0x000fcc00078e02ff */
[----:B------:R-:W3:Y:S01]  /*1110*/  LDC R2, c[0x0][R2+0x2a4] ;  /* 0x0000a90002027b82 */ /* 0x000ee20000000800 */
[----:B------:R-:W4:Y:S01]  /*1120*/  F2I.U32.TRUNC.NTZ R90, R5 ;  /* 0x00000005005a7305 */ /* 0x000f22000020f000 */
[----:B------:R-:W-:Y:S01]  /*1130*/  MOV R91, UR4 ;  /* 0x00000004005b7c02 */ /* 0x000fe20008000f00 */
[----:B--2---:R-:W-:-:S05]  /*1140*/  FMUL R4, R4, UR6 ;  /* 0x0000000604047c20 */ /* 0x004fca0008400000 */
[----:B------:R-:W-:Y:S01]  /*1150*/  BAR.SYNC.DEFER_BLOCKING 0x0 ;  /* 0x0000000000007b1d */ /* 0x000fe20000010000 */
[----:B------:R-:W-:-:S05]  /*1160*/  ISETP.GE.AND P0, PT, R9, 0x1, PT ;  /* 0x000000010900780c */ /* 0x000fca0003f06270 */
[----:B------:R-:W2:Y:S02]  /*1170*/  F2I.U32.TRUNC.NTZ R79, R4 ;  /* 0x00000004004f7305 */ /* 0x000ea4000020f000 */
[----:B------:R-:W3:Y:S01]  /*1180*/  S2UR UR36, SR_CTAID.Z ;  /* 0x00000000002479c3 */ /* 0x000ee20000002700 */
[----:B----4-:R-:W-:-:S05]  /*1190*/  IADD3 R90, PT, PT, -R90, RZ, RZ ;  /* 0x000000ff5a5a7210 */ /* 0x010fca0007ffe1ff */
[----:B-1----:R-:W-:Y:S01]  /*11a0*/  IMAD R90, R3, R90, UR5 ;  /* 0x00000005035a7e24 */ /* 0x002fe2000f8e025a */
[----:B--2---:R-:W-:-:S05]  /*11b0*/  IADD3 R79, PT, PT, -R79, RZ, RZ ;  /* 0x000000ff4f4f7210 */ /* 0x004fca0007ffe1ff */
[----:B---3--:R-:W-:Y:S01]  /*11c0*/  IMAD R79, R2, R79, UR4 ;  /* 0x00000004024f7e24 */ /* 0x008fe2000f8e024f */
[----:B------:R-:W-:Y:S06]  /*11d0*/  @!P0 BRA `(.L_x_16) ;  /* 0x0000000000b88947 */ /* 0x000fec0003800000 */
[----:B------:R-:W1:Y:S01]  /*11e0*/  LDC.64 R4, c[0x0][0xb18] ;  /* 0x0002c600ff047b82 */ /* 0x000e620000000a00 */
[----:B------:R-:W-:-:S07]  /*11f0*/  ISETP.NE.AND P0, PT, R9, 0x1, PT ;  /* 0x000000010900780c */ /* 0x000fce0003f05270 */
[----:B------:R-:W2:Y:S08]  /*1200*/  LDC R10, c[0x0][0xb0c] ;  /* 0x0002c300ff0a7b82 */ /* 0x000eb00000000800 */
[----:B------:R-:W3:Y:S08]  /*1210*/  LDC R11, c[0x0][0x370] ;  /* 0x0000dc00ff0b7b82 */ /* 0x000ef00000000800 */
[----:B------:R-:W4:Y:S01]  /*1220*/  LDC R12, c[0x0][0x374] ;  /* 0x0000dd00ff0c7b82 */ /* 0x000f220000000800 */
[----:B-1----:R-:W-:-:S07]  /*1230*/  ISETP.NE.AND P1, PT, R4, 0x1, PT ;  /* 0x000000010400780c */ /* 0x002fce0003f25270 */
[----:B------:R-:W3:Y:S01]  /*1240*/  LDC.64 R6, c[0x0][0xb10] ;  /* 0x0002c400ff067b82 */ /* 0x000ee20000000a00 */
[----:B--2---:R-:W-:-:S07]  /*1250*/  ISETP.NE.AND P2, PT, R10, 0x1, PT ;  /* 0x000000010a00780c */ /* 0x004fce0003f45270 */
[----:B------:R-:W1:Y:S08]  /*1260*/  LDC R8, c[0x0][0xb20] ;  /* 0x0002c800ff087b82 */ /* 0x000e700000000800 */
[----:B------:R-:W2:Y:S01]  /*1270*/  LDC.64 R2, c[0x0][0xb28] ;  /* 0x0002ca00ff027b82 */ /* 0x000ea20000000a00 */
[----:B----4-:R-:W-:-:S04]  /*1280*/  IMAD.HI.U32 R13, R12, R5, RZ ;  /* 0x000000050c0d7227 */ /* 0x010fc800078e00ff */
[----:B------:R-:W-:-:S04]  /*1290*/  IMAD.HI.U32 R5, R91, R5, RZ ;  /* 0x000000055b057227 */ /* 0x000fc800078e00ff */
[----:B---3--:R-:W-:-:S04]  /*12a0*/  IMAD.HI.U32 R14, R11, R6, RZ ;  /* 0x000000060b0e7227 */ /* 0x008fc800078e00ff */
[----:B------:R-:W-:Y:S01]  /*12b0*/  IMAD.HI.U32 R16, R97, R6, RZ ;  /* 0x0000000661107227 */ /* 0x000fe200078e00ff */
[-C--:B------:R-:W-:Y:S02]  /*12c0*/  @P2 SHF.R.U32.HI R11, RZ, R7.reuse, R14 ;  /* 0x00000007ff0b2219 */ /* 0x080fe4000001160e */
[-C--:B-1----:R-:W-:Y:S02]  /*12d0*/  @P1 SHF.R.U32.HI R12, RZ, R8.reuse, R13 ;  /* 0x00000008ff0c1219 */ /* 0x082fe4000001160d */
[----:B------:R-:W-:Y:S02]  /*12e0*/  SHF.R.U32.HI R8, RZ, R8, R5 ;  /* 0x00000008ff087219 */ /* 0x000fe40000011605 */
[----:B------:R-:W-:Y:S02]  /*12f0*/  SHF.R.U32.HI R16, RZ, R7, R16 ;  /* 0x00000007ff107219 */ /* 0x000fe40000011610 */
[----:B------:R-:W-:Y:S01]  /*1300*/  SEL R5, R91, R8, !P1 ;  /* 0x000000085b057207 */ /* 0x000fe20004800000 */
[----:B--2---:R-:W-:Y:S01]  /*1310*/  IMAD.HI.U32 R14, R12, R2, RZ ;  /* 0x000000020c0e7227 */ /* 0x004fe200078e00ff */
[----:B------:R-:W-:-:S03]  /*1320*/  SEL R7, R97, R16, !P2 ;  /* 0x0000001061077207 */ /* 0x000fc60005000000 */
[----:B------:R-:W-:Y:S01]  /*1330*/  IMAD.HI.U32 R6, R11, R2, RZ ;  /* 0x000000020b067227 */ /* 0x000fe200078e00ff */
[----:B------:R-:W-:-:S04]  /*1340*/  @P0 SHF.R.U32.HI R12, RZ, R3, R14 ;  /* 0x00000003ff0c0219 */ /* 0x000fc8000001160e */
[----:B------:R-:W-:Y:S01]  /*1350*/  @P0 SHF.R.U32.HI R11, RZ, R3, R6 ;  /* 0x00000003ff0b0219 */ /* 0x000fe20000011606 */
[----:B------:R-:W-:-:S04]  /*1360*/  IMAD R12, R12, R9, RZ ;  /* 0x000000090c0c7224 */ /* 0x000fc800078e02ff */
[----:B------:R-:W-:Y:S01]  /*1370*/  IMAD R6, R11, R9, RZ ;  /* 0x000000090b067224 */ /* 0x000fe200078e02ff */
[----:B------:R-:W-:-:S04]  /*1380*/  ISETP.GE.AND P1, PT, R5, R12, PT ;  /* 0x0000000c0500720c */ /* 0x000fc80003f26270 */
[----:B------:R-:W-:Y:S01]  /*1390*/  ISETP.GE.OR P1, PT, R7, R6, P1 ;  /* 0x000000060700720c */ /* 0x000fe20000f26670 */
[----:B------:R-:W-:-:S05]  /*13a0*/  IMAD.HI.U32 R6, R5, R2, RZ ;  /* 0x0000000205067227 */ /* 0x000fca00078e00ff */
[----:B------:R-:W-:-:S04]  /*13b0*/  SHF.R.U32.HI R6, RZ, R3, R6 ;  /* 0x00000003ff067219 */ /* 0x000fc80000011606 */
[----:B------:R-:W-:-:S03]  /*13c0*/  SEL R6, R5, R6, !P0 ;  /* 0x0000000605067207 */ /* 0x000fc60004000000 */
[----:B------:R-:W-:Y:S01]  /*13d0*/  @!P1 IMAD.HI.U32 R8, R7, R2, RZ ;  /* 0x0000000207089227 */ /* 0x000fe200078e00ff */
[----:B------:R-:W-:-:S04]  /*13e0*/  IADD3 R2, PT, PT, -R6, RZ, RZ ;  /* 0x000000ff06027210 */ /* 0x000fc80007ffe1ff */
[----:B------:R-:W-:Y:S01]  /*13f0*/  @!P1 SHF.R.U32.HI R8, RZ, R3, R8 ;  /* 0x00000003ff089219 */ /* 0x000fe20000011608 */
[----:B------:R-:W-:-:S03]  /*1400*/  IMAD R2, R9, R2, R5 ;  /* 0x0000000209027224 */ /* 0x000fc600078e0205 */
[----:B------:R-:W-:Y:S02]  /*1410*/  @!P1 SEL R3, R7, R8, !P0 ;  /* 0x0000000807039207 */ /* 0x000fe40004000000 */
[----:B------:R-:W-:-:S03]  /*1420*/  IADD3 R8, PT, PT, -R5, RZ, RZ ;  /* 0x000000ff05087210 */ /* 0x000fc60007ffe1ff */
[--C-:B------:R-:W-:Y:S02]  /*1430*/  @!P1 IMAD.IADD R6, R6, 0x1, -R3.reuse ;  /* 0x0000000106069824 */ /* 0x100fe400078e0a03 */
[----:B------:R-:W-:Y:S01]  /*1440*/  @!P1 IMAD R3, R2, R11, R3 ;  /* 0x0000000b02039224 */ /* 0x000fe200078e0203 */
[----:B------:R-:W-:Y:S01]  /*1450*/  IADD3 R2, PT, PT, -R7, RZ, RZ ;  /* 0x000000ff07027210 */ /* 0x000fe20007ffe1ff */
[----:B------:R-:W-:Y:S02]  /*1460*/  @!P1 IMAD R5, R6, R9, R7 ;  /* 0x0000000906059224 */ /* 0x000fe400078e0207 */
[----:B------:R-:W-:Y:S02]  /*1470*/  IMAD R8, R4, R8, R91 ;  /* 0x0000000804087224 */ /* 0x000fe400078e025b */
[----:B------:R-:W-:Y:S02]  /*1480*/  @!P1 IMAD.MOV.U32 R7, RZ, RZ, R3 ;  /* 0x000000ffff079224 */ /* 0x000fe400078e0003 */
[----:B------:R-:W-:-:S02]  /*1490*/  IMAD R2, R10, R2, R97 ;  /* 0x000000020a027224 */ /* 0x000fc400078e0261 */
[----:B------:R-:W-:Y:S02]  /*14a0*/  IMAD R91, R5, R4, R8 ;  /* 0x00000004055b7224 */ /* 0x000fe400078e0208 */
[----:B------:R-:W-:Y:S02]  /*14b0*/  IMAD R97, R7, R10, R2 ;  /* 0x0000000a07617224 */ /* 0x000fe400078e0202 */
.L_x_16:
[----:B------:R-:W1:Y:S01]  /*14c0*/  LDCU UR4, c[0x0][0xb30] ;  /* 0x00016600ff0477ac */ /* 0x000e620008000800 */
[----:B------:R-:W2:Y:S08]  /*14d0*/  S2UR UR37, SR_CgaCtaId ;  /* 0x00000000002579c3 */ /* 0x000eb00000008800 */
[----:B------:R-:W3:Y:S01]  /*14e0*/  LDC R40, c[0x0][0xb24] ;  /* 0x0002c900ff287b82 */ /* 0x000ee20000000800 */
[----:B-1----:R-:W-:-:S09]  /*14f0*/  UISETP.NE.AND UP1, UPT, UR4, 0x1, UPT ;  /* 0x000000010400788c */ /* 0x002fd2000bf25270 */
[----:B--2---:R-:W-:Y:S05]  /*1500*/  BRA.U UP1, `(.L_x_17) ;  /* 0x0000000101407547 */ /* 0x004fea000b800000 */
[----:B------:R-:W1:Y:S08]  /*1510*/  LDC.64 R4, c[0x0][0xb10] ;  /* 0x0002c400ff047b82 */ /* 0x000e700000000a00 */
[----:B------:R-:W2:Y:S08]  /*1520*/  LDC.64 R2, c[0x0][0xb18] ;  /* 0x0002c600ff027b82 */ /* 0x000eb00000000a00 */
[----:B------:R-:W4:Y:S08]  /*1530*/  LDC R6, c[0x0][0xb20] ;  /* 0x0002c800ff067b82 */ /* 0x000f300000000800 */
[----:B------:R-:W3:Y:S01]  /*1540*/  LDC R8, c[0x0][0xb0c] ;  /* 0x0002c300ff087b82 */ /* 0x000ee20000000800 */
[----:B-1----:R-:W-:-:S05]  /*1550*/  IMAD.HI.U32 R4, R97, R4, RZ ;  /* 0x0000000461047227 */ /* 0x002fca00078e00ff */
[----:B------:R-:W-:Y:S01]  /*1560*/  SHF.R.U32.HI R4, RZ, R5, R4 ;  /* 0x00000005ff047219 */ /* 0x000fe20000011604 */
[----:B--2---:R-:W-:Y:S01]  /*1570*/  IMAD.HI.U32 R3, R91, R3, RZ ;  /* 0x000000035b037227 */ /* 0x004fe200078e00ff */
[----:B------:R-:W-:-:S04]  /*1580*/  ISETP.NE.AND P0, PT, R2, 0x1, PT ;  /* 0x000000010200780c */ /* 0x000fc80003f05270 */
[----:B----4-:R-:W-:-:S04]  /*1590*/  SHF.R.U32.HI R6, RZ, R6, R3 ;  /* 0x00000006ff067219 */ /* 0x010fc80000011603 */
[----:B------:R-:W-:Y:S02]  /*15a0*/  SEL R3, R91, R6, !P0 ;  /* 0x000000065b037207 */ /* 0x000fe40004000000 */
[----:B---3--:R-:W-:-:S04]  /*15b0*/  ISETP.NE.AND P1, PT, R8, 0x1, PT ;  /* 0x000000010800780c */ /* 0x008fc80003f25270 */
[----:B------:R-:W-:-:S05]  /*15c0*/  SEL R4, R97, R4, !P1 ;  /* 0x0000000461047207 */ /* 0x000fca0004800000 */
[----:B------:R-:W-:Y:S02]  /*15d0*/  IMAD.IADD R5, R3, 0x1, -R4 ;  /* 0x0000000103057824 */ /* 0x000fe400078e0a04 */
[----:B------:R-:W-:Y:S02]  /*15e0*/  IMAD.IADD R3, R4, 0x1, -R3 ;  /* 0x0000000104037824 */ /* 0x000fe400078e0a03 */
[----:B------:R-:W-:Y:S02]  /*15f0*/  IMAD R97, R5, R8, R97 ;  /* 0x0000000805617224 */ /* 0x000fe400078e0261 */
[----:B------:R-:W-:-:S07]  /*1600*/  IMAD R91, R3, R2, R91 ;  /* 0x00000002035b7224 */ /* 0x000fce00078e025b */
.L_x_17:
[----:B------:R-:W-:Y:S01]  /*1610*/  BAR.SYNC.DEFER_BLOCKING 0x0 ;  /* 0x0000000000007b1d */ /* 0x000fe20000010000 */
[----:B------:R-:W-:Y:S01]  /*1620*/  UISETP.NE.AND UP1, UPT, UR8, 0x2, UPT ;  /* 0x000000020800788c */ /* 0x000fe2000bf25270 */
[----:B------:R-:W-:Y:S02]  /*1630*/  ISETP.NE.OR P5, PT, R0, 0x2, !P5 ;  /* 0x000000020000780c */ /* 0x000fe40006fa5670 */
[----:B------:R-:W-:-:S06]  /*1640*/  LOP3.LUT R2, R101, 0x1f, RZ, 0xc0, !PT ;  /* 0x0000001f65027812 */ /* 0x000fcc00078ec0ff */
[----:B------:R-:W-:Y:S05]  /*1650*/  BRA.U UP1, `(.L_x_18) ;  /* 0x0000001d01907547 */ /* 0x000fea000b800000 */
[----:B------:R-:W1:Y:S01]  /*1660*/  LDCU UR13, c[0x0][0x38c] ;  /* 0x00007180ff0d77ac */ /* 0x000e620008000800 */
[----:B------:R-:W2:Y:S01]  /*1670*/  LDC R9, c[0x0][0x370] ;  /* 0x0000dc00ff097b82 */ /* 0x000ea20000000800 */
[----:B------:R-:W-:Y:S01]  /*1680*/  PLOP3.LUT P1, PT, PT, PT, UP2, 0x80, 0x8 ;  /* 0x000000000008781c */ /* 0x000fe20003f2f028 */
[----:B------:R-:W-:Y:S01]  /*1690*/  IMAD.MOV.U32 R15, RZ, RZ, 0x1 ;  /* 0x00000001ff0f7424 */ /* 0x000fe200078e00ff */
[----:B------:R-:W-:Y:S01]  /*16a0*/  ISETP.EQ.OR P4, PT, R2, RZ, P5 ;  /* 0x000000ff0200720c */ /* 0x000fe20002f82670 */
[----:B------:R-:W-:Y:S01]  /*16b0*/  IMAD.MOV.U32 R14, RZ, RZ, RZ ;  /* 0x000000ffff0e7224 */ /* 0x000fe200078e00ff */
[----:B------:R-:W-:Y:S02]  /*16c0*/  PLOP3.LUT P1, PT, P1, PT, PT, 0x8, 0x80 ;  /* 0x000000000080781c */ /* 0x000fe40000f2e170 */
[----:B------:R-:W-:Y:S01]  /*16d0*/  CS2R R12, SRZ ;  /* 0x00000000000c7805 */ /* 0x000fe2000001ff00 */
[----:B------:R-:W-:Y:S01]  /*16e0*/  IMAD.MOV.U32 R10, RZ, RZ, 0x1 ;  /* 0x00000001ff0a7424 */ /* 0x000fe200078e00ff */
[----:B------:R-:W4:Y:S01]  /*16f0*/  LDC R0, c[0x0][0x374] ;  /* 0x0000dd00ff007b82 */ /* 0x000f220000000800 */
[----:B------:R-:W2:Y:S01]  /*1700*/  LDCU.64 UR22, c[0x0][0x348] ;  /* 0x00006900ff1677ac */ /* 0x000ea20008000a00 */
[----:B------:R-:W-:Y:S01]  /*1710*/  UMOV UR6, URZ ;  /* 0x000000ff00067c82 */ /* 0x000fe20008000000 */
[----:B-1----:R-:W-:-:S04]  /*1720*/  UIADD3 UR5, UPT, UPT, UR13, 0x3f, URZ ;  /* 0x0000003f0d057890 */ /* 0x002fc8000fffe0ff */
[----:B------:R-:W-:-:S04]  /*1730*/  USHF.R.S32.HI UR4, URZ, 0x1f, UR5 ;  /* 0x0000001fff047899 */ /* 0x000fc80008011405 */
[----:B------:R-:W-:-:S04]  /*1740*/  ULEA.HI UR4, UR4, UR5, URZ, 0x6 ;  /* 0x0000000504047291 */ /* 0x000fc8000f8f30ff */
[----:B------:R-:W-:Y:S02]  /*1750*/  USHF.R.S32.HI UR15, URZ, 0x6, UR4 ;  /* 0x00000006ff0f7899 */ /* 0x000fe40008011404 */
[----:B------:R-:W-:Y:S02]  /*1760*/  UIADD3 UR4, UPT, UPT, UR13, -0x1, URZ ;  /* 0xffffffff0d047890 */ /* 0x000fe4000fffe0ff */
[----:B------:R-:W-:Y:S02]  /*1770*/  UISETP.LT.U32.AND UP0, UPT, UR15, 0x1b, UPT ;  /* 0x0000001b0f00788c */ /* 0x000fe4000bf01070 */
[----:B------:R-:W-:Y:S02]  /*1780*/  UISETP.GE.U32.AND UP1, UPT, UR4, -0x7f, UPT ;  /* 0xffffff810400788c */ /* 0x000fe4000bf26070 */
[----:B------:R-:W-:Y:S02]  /*1790*/  USEL UR14, UR15, 0x1b, UP0 ;  /* 0x0000001b0f0e7887 */ /* 0x000fe40008000000 */
[----:B------:R-:W-:-:S02]  /*17a0*/  UIADD3 UR13, UPT, UPT, UR13, 0x7e, URZ ;  /* 0x0000007e0d0d7890 */ /* 0x000fc4000fffe0ff */
[----:B------:R-:W-:Y:S02]  /*17b0*/  UIADD3 UR5, UPT, UPT, UR14, -0x1, URZ ;  /* 0xffffffff0e057890 */ /* 0x000fe4000fffe0ff */
[----:B------:R-:W-:-:S03]  /*17c0*/  UIADD3 UR7, UPT, UPT, UR15, -UR14, URZ ;  /* 0x8000000e0f077290 */ /* 0x000fc6000fffe0ff */
[----:B------:R-:W-:-:S04]  /*17d0*/  @UP1 UIADD3 UR5, UPT, UPT, UR14, URZ, URZ ;  /* 0x000000ff0e051290 */ /* 0x000fc8000fffe0ff */
[----:B--2---:R-:W-:-:S12]  /*17e0*/  UIADD3 UR5, UPT, UPT, UR5, 0x1, URZ ;  /* 0x0000000105057890 */ /* 0x004fd8000fffe0ff */
.L_x_36:
[----:B------:R-:W-:Y:S01]  /*17f0*/  UISETP.NE.AND UP0, UPT, UR37, URZ, UPT ;  /* 0x000000ff2500728c */ /* 0x000fe2000bf05270 */
[----:B------:R-:W1:Y:S08]  /*1800*/  S2UR UR37, SR_CgaCtaId ;  /* 0x00000000002579c3 */ /* 0x000e700000008800 */
[----:B------:R-:W-:Y:S05]  /*1810*/  BRA.U UP0, `(.L_x_19) ;  /* 0x0000000100347547 */ /* 0x000fea000b800000 */
[----:B------:R-:W2:Y:S01]  /*1820*/  S2R R2, SR_CgaCtaId ;  /* 0x0000000000027919 */ /* 0x000ea20000008800 */
[----:B------:R-:W-:-:S04]  /*1830*/  MOV R3, 0x400 ;  /* 0x0000040000037802 */ /* 0x000fc80000000f00 */
[----:B--2---:R-:W-:Y:S02]  /*1840*/  LEA R3, R2, R3, 0x18 ;  /* 0x0000000302037211 */ /* 0x004fe400078ec0ff */
[----:B------:R-:W-:-:S03]  /*1850*/  SHF.L.U32 R2, R10, 0x1f, RZ ;  /* 0x0000001f0a027819 */ /* 0x000fc600000006ff */
[----:B------:R-:W-:-:S04]  /*1860*/  IMAD R3, R12, 0x8, R3 ;  /* 0x000000080c037824 */ /* 0x000fc800078e0203 */
[----:B------:R-:W2:Y:S02]  /*1870*/  SYNCS.PHASECHK.TRANS64.TRYWAIT P0, [R3+URZ+0x240], R2 ;  /* 0x00024002030075a7 */ /* 0x000ea400080011ff */
[----:B--2---:R-:W-:Y:S05]  /*1880*/  @!P0 BRA `(.L_x_20) ;  /* 0x0000005400fc8947 */ /* 0x004fea0003800000 */
.L_x_119:
[----:B------:R-:W-:Y:S01]  /*1890*/  VIADD R12, R12, 0x1 ;  /* 0x000000010c0c7836 */ /* 0x000fe20000000000 */
[----:B------:R2:W-:Y:S04]  /*18a0*/  SYNCS.ARRIVE.TRANS64.A1T0 RZ, [R3+URZ+0x230], RZ ;  /* 0x000230ff03ff79a7 */ /* 0x0005e800081000ff */
[----:B------:R-:W-:-:S04]  /*18b0*/  ISETP.NE.AND P0, PT, R12, 0x2, PT ;  /* 0x000000020c00780c */ /* 0x000fc80003f05270 */
[----:B------:R-:W-:Y:S02]  /*18c0*/  SEL R12, R12, RZ, P0 ;  /* 0x000000ff0c0c7207 */ /* 0x000fe40000000000 */
[----:B--2---:R-:W-:-:S04]  /*18d0*/  SEL R3, RZ, 0x1, P0 ;  /* 0x00000001ff037807 */ /* 0x004fc80000000000 */
[----:B------:R-:W-:-:S07]  /*18e0*/  LOP3.LUT R10, R10, R3, RZ, 0x3c, !PT ;  /* 0x000000030a0a7212 */ /* 0x000fce00078e3cff */
.L_x_19:
[----:B------:R-:W-:Y:S01]  /*18f0*/  UMOV UR4, 0x400 ;  /* 0x0000040000047882 */ /* 0x000fe20000000000 */
[----:B------:R-:W-:Y:S01]  /*1900*/  SHF.L.U32 R2, R15, 0x1f, RZ ;  /* 0x0000001f0f027819 */ /* 0x000fe200000006ff */
[----:B-1----:R-:W-:Y:S01]  /*1910*/  ULEA UR4, UR37, UR4, 0x18 ;  /* 0x0000000425047291 */ /* 0x002fe2000f8ec0ff */
[----:B------:R-:W-:Y:S01]  /*1920*/  R2UR UR35, R97 ;  /* 0x00000000612372ca */ /* 0x000fe200000e0000 */
[----:B------:R-:W-:Y:S01]  /*1930*/  UISETP.GE.U32.AND UP0, UPT, UR13, 0x7f, UPT ;  /* 0x0000007f0d00788c */ /* 0x000fe2000bf06070 */
[----:B------:R-:W-:Y:S01]  /*1940*/  R2UR UR11, R91 ;  /* 0x000000005b0b72ca */ /* 0x000fe200000e0000 */
[----:B------:R-:W-:Y:S01]  /*1950*/  ULEA UR8, UR6, UR4, 0x3 ;  /* 0x0000000406087291 */ /* 0x000fe2000f8e18ff */
[----:B------:R-:W-:-:S08]  /*1960*/  UMOV UR24, URZ ;  /* 0x000000ff00187c82 */ /* 0x000fd00008000000 */
[----:B------:R1:W2:Y:S01]  /*1970*/  SYNCS.PHASECHK.TRANS64.TRYWAIT P0, [UR8+0xd8], R2 ;  /* 0x0000d802ff0075a7 */ /* 0x0002a20008001108 */
[----:B------:R-:W-:Y:S02]  /*1980*/  USHF.L.U32 UR35, UR35, 0x6, URZ ;  /* 0x0000000623237899 */ /* 0x000fe400080006ff */
[----:B------:R-:W-:Y:S01]  /*1990*/  USHF.L.U32 UR11, UR11, 0x6, URZ ;  /* 0x000000060b0b7899 */ /* 0x000fe200080006ff */
[----:B------:R-:W-:Y:S11]  /*19a0*/  BRA.U !UP0, `(.L_x_21) ;  /* 0x0000000108a47547 */ /* 0x000ff6000b800000 */
[----:B------:R-:W-:Y:S01]  /*19b0*/  UMOV UR16, URZ ;  /* 0x000000ff00107c82 */ /* 0x000fe20008000000 */
[----:B------:R-:W-:-:S05]  /*19c0*/  UMOV UR17, UR6 ;  /* 0x0000000600117c82 */ /* 0x000fca0008000000 */
.L_x_26:
[----:B-1----:R-:W-:Y:S01]  /*19d0*/  ULEA UR33, UR17, UR4, 0x3 ;  /* 0x0000000411217291 */ /* 0x002fe2000f8e18ff */
[----:B--2---:R-:W-:Y:S01]  /*19e0*/  @!P5 MOV R3, 0x2000 ;  /* 0x000020000003d802 */ /* 0x004fe20000000f00 */
[----:B--2---:R-:W-:Y:S10]  /*19f0*/  @P0 BRA `(.L_x_22) ;  /* 0x00000000000c0947 */ /* 0x004ff40003800000 */
[----:B------:R-:W-:-:S04]  /*1a00*/  SHF.L.U32 R5, R15, 0x1f, RZ ;  /* 0x0000001f0f057819 */ /* 0x000fc800000006ff */
[----:B------:R-:W2:Y:S02]  /*1a10*/  SYNCS.PHASECHK.TRANS64.TRYWAIT P0, [UR33+0xd8], R5 ;  /* 0x0000d805ff0075a7 */ /* 0x000ea40008001121 */
[----:B--2---:R-:W-:Y:S05]  /*1a20*/  @!P0 BRA `(.L_x_23) ;  /* 0x0000005400a88947 */ /* 0x004fea0003800000 */
.L_x_22:
[----:B------:R2:W-:Y:S01]  /*1a30*/  @!P5 SYNCS.ARRIVE.TRANS64 RZ, [UR33], R3 ;  /* 0x00000003ffffd9a7 */ /* 0x0005e20008000021 */
[----:B------:R-:W-:Y:S04]  /*1a40*/  BSSY.RECONVERGENT B0, `(.L_x_24) ;  /* 0x0000003000007945 */ /* 0x000fe80003800200 */
[----:B------:R-:W-:Y:S05]  /*1a50*/  @P4 BRA `(.L_x_25) ;  /* 0x0000000000044947 */ /* 0x000fea0003800000 */
[----:B------:R-:W-:Y:S05]  /*1a60*/  BPT.TRAP 0x1 ;  /* 0x000000040000795c */ /* 0x000fea0000300000 */
.L_x_25:
[----:B------:R-:W-:Y:S05]  /*1a70*/  BSYNC.RECONVERGENT B0 ;  /* 0x0000000000007941 */ /* 0x000fea0003800200 */
.L_x_24:
[----:B------:R-:W-:Y:S02]  /*1a80*/  UIADD3 UR6, UPT, UPT, UR17, 0x1, URZ ;  /* 0x0000000111067890 */ /* 0x000fe4000fffe0ff */
[----:B------:R-:W-:Y:S02]  /*1a90*/  UIADD3 UR26, UP1, UPT, UR22, 0x80, URZ ;  /* 0x00000080161a7890 */ /* 0x000fe4000ff3e0ff */
[----:B------:R-:W-:Y:S02]  /*1aa0*/  UISETP.NE.AND UP0, UPT, UR6, 0x1b, UPT ;  /* 0x0000001b0600788c */ /* 0x000fe4000bf05270 */
[----:B------:R-:W-:Y:S02]  /*1ab0*/  USHF.L.U32 UR34, UR16, 0x6, URZ ;  /* 0x0000000610227899 */ /* 0x000fe400080006ff */
[----:B------:R-:W-:Y:S02]  /*1ac0*/  USEL UR9, URZ, 0x1, UP0 ;  /* 0x00000001ff097887 */ /* 0x000fe40008000000 */
[----:B------:R-:W-:-:S02]  /*1ad0*/  USEL UR6, UR6, URZ, UP0 ;  /* 0x000000ff06067287 */ /* 0x000fc40008000000 */
[----:B------:R-:W-:Y:S02]  /*1ae0*/  UIADD3 UR20, UP0, UPT, UR22, 0x180, URZ ;  /* 0x0000018016147890 */ /* 0x000fe4000ff1e0ff */
[----:B------:R-:W-:Y:S01]  /*1af0*/  ULEA UR8, UR6, UR4, 0x3 ;  /* 0x0000000406087291 */ /* 0x000fe2000f8e18ff */
[----:B------:R-:W-:Y:S01]  /*1b00*/  LOP3.LUT R15, R15, UR9, RZ, 0x3c, !PT ;  /* 0x000000090f0f7c12 */ /* 0x000fe2000f8e3cff */
[----:B------:R-:W-:Y:S02]  /*1b10*/  UIADD3.X UR27, UPT, UPT, URZ, UR23, URZ, UP1, !UPT ;  /* 0x00000017ff1b7290 */ /* 0x000fe40008ffe4ff */
[----:B------:R-:W-:Y:S01]  /*1b20*/  UIADD3.X UR21, UPT, UPT, URZ, UR23, URZ, UP0, !UPT ;  /* 0x00000017ff157290 */ /* 0x000fe200087fe4ff */
[----:B-1----:R-:W-:Y:S01]  /*1b30*/  SHF.L.U32 R2, R15, 0x1f, RZ ;  /* 0x0000001f0f027819 */ /* 0x002fe200000006ff */
[----:B------:R-:W-:Y:S01]  /*1b40*/  UMOV UR18, 0x0 ;  /* 0x0000000000127882 */ /* 0x000fe20000000000 */
[----:B------:R-:W-:Y:S01]  /*1b50*/  UMOV UR19, 0x10000000 ;  /* 0x1000000000137882 */ /* 0x000fe20000000000 */
[----:B------:R-:W-:Y:S01]  /*1b60*/  UMOV UR12, UR36 ;  /* 0x00000024000c7c82 */ /* 0x000fe20008000000 */
[----:B------:R1:W1:Y:S01]  /*1b70*/  SYNCS.PHASECHK.TRANS64.TRYWAIT P0, [UR8+0xd8], R2 ;  /* 0x0000d802ff0075a7 */ /* 0x0002620008001108 */
[----:B------:R-:W-:Y:S01]  /*1b80*/  ULEA UR8, UR17, UR4, 0xc ;  /* 0x0000000411087291 */ /* 0x000fe2000f8e60ff */
[----:B------:R-:W-:Y:S01]  /*1b90*/  UMOV UR9, UR33 ;  /* 0x0000002100097c82 */ /* 0x000fe20008000000 */
[----:B------:R-:W-:-:S02]  /*1ba0*/  UMOV UR10, UR34 ;  /* 0x00000022000a7c82 */ /* 0x000fc40008000000 */
[----:B------:R-:W-:Y:S02]  /*1bb0*/  UIADD3 UR32, UPT, UPT, UR8, 0x2600, URZ ;  /* 0x0000260008207890 */ /* 0x000fe4000fffe0ff */
[----:B------:R-:W-:Y:S02]  /*1bc0*/  UIADD3 UR8, UPT, UPT, UR8, 0x1d600, URZ ;  /* 0x0001d60008087890 */ /* 0x000fe4000fffe0ff */
[----:B------:R-:W-:Y:S01]  /*1bd0*/  UIADD3 UR16, UPT, UPT, UR16, 0x1, URZ ;  /* 0x0000000110107890 */ /* 0x000fe2000fffe0ff */
[----:B------:R-:W-:Y:S01]  /*1be0*/  UMOV UR24, UR5 ;  /* 0x0000000500187c82 */ /* 0x000fe20008000000 */
[----:B------:R-:W-:Y:S02]  /*1bf0*/  UMOV UR17, UR6 ;  /* 0x0000000600117c82 */ /* 0x000fe40008000000 */
[----:B------:R-:W-:Y:S01]  /*1c00*/  UISETP.NE.AND UP0, UPT, UR16, UR5, UPT ;  /* 0x000000051000728c */ /* 0x000fe2000bf05270 */
[----:B------:R1:W-:Y:S02]  /*1c10*/  UTMALDG.3D [UR32], [UR26], desc[UR18] ;  /* 0x000012201a0075b4 */ /* 0x0003e40008011000 */
[----:B------:R1:W-:Y:S06]  /*1c20*/  UTMALDG.3D [UR8], [UR20], desc[UR18] ;  /* 0x00001208140075b4 */ /* 0x0003ec0008011000 */
[----:B------:R-:W-:Y:S05]  /*1c30*/  BRA.U UP0, `(.L_x_26) ;  /* 0xfffffffd00647547 */ /* 0x000fea000b83ffff */
.L_x_21:
[----:B-1----:R-:W-:Y:S01]  /*1c40*/  ULEA UR8, UR6, UR4, 0x3 ;  /* 0x0000000406087291 */ /* 0x002fe2000f8e18ff */
[----:B------:R-:W-:Y:S01]  /*1c50*/  SHF.L.U32 R2, R15, 0x1f, RZ ;  /* 0x0000001f0f027819 */ /* 0x000fe200000006ff */
[----:B------:R-:W-:Y:S01]  /*1c60*/  @!P1 SYNCS.ARRIVE.TRANS64.A1T0 RZ, [UR4+0x1c8], RZ ;  /* 0x0001c8ffffff99a7 */ /* 0x000fe20008100004 */
[----:B------:R-:W-:-:S06]  /*1c70*/  UISETP.GT.AND UP0, UPT, UR15, UR14, UPT ;  /* 0x0000000e0f00728c */ /* 0x000fcc000bf04270 */
[----:B--2---:R1:W2:Y:S03]  /*1c80*/  SYNCS.PHASECHK.TRANS64.TRYWAIT P0, [UR8+0xd8], R2 ;  /* 0x0000d802ff0075a7 */ /* 0x0042a60008001108 */
[----:B------:R-:W-:Y:S05]  /*1c90*/  BRA.U !UP0, `(.L_x_27) ;  /* 0x0000000108a87547 */ /* 0x000fea000b800000 */
[----:B------:R-:W-:Y:S01]  /*1ca0*/  UIADD3 UR21, UPT, UPT, UR7, UR24, URZ ;  /* 0x0000001807157290 */ /* 0x000fe2000fffe0ff */
[----:B------:R-:W-:-:S11]  /*1cb0*/  UMOV UR25, UR6 ;  /* 0x0000000600197c82 */ /* 0x000fd60008000000 */
.L_x_32:
[----:B-1----:R-:W-:Y:S01]  /*1cc0*/  ULEA UR17, UR25, UR4, 0x3 ;  /* 0x0000000419117291 */ /* 0x002fe2000f8e18ff */
[----:B--2---:R-:W-:Y:S01]  /*1cd0*/  @!P5 MOV R3, 0x2000 ;  /* 0x000020000003d802 */ /* 0x004fe20000000f00 */
[----:B--2---:R-:W-:Y:S10]  /*1ce0*/  @P0 BRA `(.L_x_28) ;  /* 0x00000000000c0947 */ /* 0x004ff40003800000 */
[----:B------:R-:W-:-:S04]  /*1cf0*/  SHF.L.U32 R5, R15, 0x1f, RZ ;  /* 0x0000001f0f057819 */ /* 0x000fc800000006ff */
[----:B------:R-:W2:Y:S02]  /*1d00*/  SYNCS.PHASECHK.TRANS64.TRYWAIT P0, [UR17+0xd8], R5 ;  /* 0x0000d805ff0075a7 */ /* 0x000ea40008001111 */
[----:B--2---:R-:W-:Y:S05]  /*1d10*/  @!P0 BRA `(.L_x_29) ;  /* 0x0000005400048947 */ /* 0x004fea0003800000 */
.L_x_28:
[----:B------:R2:W-:Y:S01]  /*1d20*/  @!P5 SYNCS.ARRIVE.TRANS64 RZ, [UR17], R3 ;  /* 0x00000003ffffd9a7 */ /* 0x0005e20008000011 */
[----:B------:R-:W-:Y:S04]  /*1d30*/  BSSY.RECONVERGENT B0, `(.L_x_30) ;  /* 0x0000003000007945 */ /* 0x000fe80003800200 */
[----:B------:R-:W-:Y:S05]  /*1d40*/  @P4 BRA `(.L_x_31) ;  /* 0x0000000000044947 */ /* 0x000fea0003800000 */
[----:B------:R-:W-:Y:S05]  /*1d50*/  BPT.TRAP 0x1 ;  /* 0x000000040000795c */ /* 0x000fea0000300000 */
.L_x_31:
[----:B------:R-:W-:Y:S05]  /*1d60*/  BSYNC.RECONVERGENT B0 ;  /* 0x0000000000007941 */ /* 0x000fea0003800200 */
.L_x_30:
        /* <DEDUP_REMOVED lines=20> */
[----:B------:R-:W-:Y:S01]  /*1eb0*/  UIADD3 UR8, UPT, UPT, UR8, 0x1d600, URZ ;  /* 0x0001d60008087890 */ /* 0x000fe2000fffe0ff */
[----:B------:R-:W-:Y:S01]  /*1ec0*/  UMOV UR9, UR17 ;  /* 0x0000001100097c82 */ /* 0x000fe20008000000 */
[----:B------:R-:W-:Y:S01]  /*1ed0*/  UMOV UR10, UR18 ;  /* 0x00000012000a7c82 */ /* 0x000fe20008000000 */
[----:B------:R-:W-:Y:S01]  /*1ee0*/  UIADD3 UR24, UPT, UPT, UR24, 0x1, URZ ;  /* 0x0000000118187890 */ /* 0x000fe2000fffe0ff */
[----:B------:R-:W-:-:S03]  /*1ef0*/  UMOV UR25, UR6 ;  /* 0x0000000600197c82 */ /* 0x000fc60008000000 */
[----:B------:R1:W-:Y:S01]  /*1f00*/  UTMALDG.3D [UR16], [UR30], desc[UR26] ;  /* 0x00001a101e0075b4 */ /* 0x0003e20008011000 */
[----:B------:R-:W-:Y:S01]  /*1f10*/  UISETP.NE.AND UP0, UPT, UR24, UR21, UPT ;  /* 0x000000151800728c */ /* 0x000fe2000bf05270 */
[----:B------:R1:W-:Y:S08]  /*1f20*/  UTMALDG.3D [UR8], [UR28], desc[UR26] ;  /* 0x00001a081c0075b4 */ /* 0x0003f00008011000 */
[----:B------:R-:W-:Y:S05]  /*1f30*/  BRA.U UP0, `(.L_x_32) ;  /* 0xfffffffd00607547 */ /* 0x000fea000b83ffff */
.L_x_27:
[C---:B-1----:R-:W-:Y:S01]  /*1f40*/  LEA R2, R14.reuse, UR4, 0x3 ;  /* 0x000000040e027c11 */ /* 0x042fe2000f8e18ff */
[----:B------:R-:W-:Y:S01]  /*1f50*/  NOP ;  /* 0x0000000000007918 */ /* 0x000fe20000000000 */
[----:B--2---:R-:W-:Y:S02]  /*1f60*/  SHF.L.U32 R3, R13, 0x1f, RZ ;  /* 0x0000001f0d037819 */ /* 0x004fe400000006ff */
[----:B------:R-:W-:Y:S02]  /*1f70*/  LEA R4, R14, UR4, 0x4 ;  /* 0x000000040e047c11 */ /* 0x000fe4000f8e20ff */
[----:B------:R-:W1:Y:S02]  /*1f80*/  SYNCS.PHASECHK.TRANS64.TRYWAIT P0, [R2+URZ+0x1d0], R3 ;  /* 0x0001d003020075a7 */ /* 0x000e6400080011ff */
[----:B-1----:R-:W-:Y:S05]  /*1f90*/  @!P0 BRA `(.L_x_33) ;  /* 0x00000050007c8947 */ /* 0x002fea0003800000 */
.L_x_122:
[----:B------:R-:W2:Y:S01]  /*1fa0*/  LDS.128 R4, [R4+0x260] ;  /* 0x0002600004047984 */ /* 0x000ea20000000c00 */
[----:B---3--:R-:W-:Y:S01]  /*1fb0*/  ISETP.GE.AND P0, PT, R40, 0x1, PT ;  /* 0x000000012800780c */ /* 0x008fe20003f06270 */
[----:B-1----:R-:W-:Y:S01]  /*1fc0*/  VIADD R2, R2, 0x1e0 ;  /* 0x000001e002027836 */ /* 0x002fe20000000000 */
[----:B------:R-:W-:Y:S01]  /*1fd0*/  @!PT LDS RZ, [RZ] ;  /* 0x00000000fffff984 */ /* 0x000fe20000000800 */
[----:B------:R-:W-:Y:S01]  /*1fe0*/  @!PT LDS RZ, [RZ] ;  /* 0x00000000fffff984 */ /* 0x000fe20000000800 */
[----:B------:R-:W-:Y:S01]  /*1ff0*/  @!PT LDS RZ, [RZ] ;  /* 0x00000000fffff984 */ /* 0x000fe20000000800 */
[----:B------:R-:W-:Y:S01]  /*2000*/  @!PT LDS RZ, [RZ] ;  /* 0x00000000fffff984 */ /* 0x000fe20000000800 */
[----:B------:R1:W-:Y:S06]  /*2010*/  MEMBAR.ALL.CTA ;  /* 0x0000000000007992 */ /* 0x0003ec0000008000 */
[----:B-1----:R-:W1:Y:S01]  /*2020*/  FENCE.VIEW.ASYNC.S ;  /* 0x00000000000073c6 */ /* 0x002e620000000000 */
[----:B------:R-:W-:-:S04]  /*2030*/  PRMT R2, RZ, 0x654, R2 ;  /* 0x00000654ff027816 */ /* 0x000fc80000000002 */
[----:B-1----:R1:W-:Y:S01]  /*2040*/  SYNCS.ARRIVE.TRANS64.RED.A1T0 RZ, [R2+URZ], RZ ;  /* 0x000000ff02ff79a7 */ /* 0x0023e200081004ff */
[----:B--2---:R-:W-:-:S13]  /*2050*/  LOP3.LUT P2, RZ, R6, 0x1, RZ, 0xc0, !PT ;  /* 0x0000000106ff7812 */ /* 0x004fda000784c0ff */
[----:B------:R-:W-:Y:S01]  /*2060*/  @P2 SHF.R.U32.HI R3, RZ, 0x10, R5 ;  /* 0x00000010ff032819 */ /* 0x000fe20000011605 */
[----:B------:R-:W-:Y:S01]  /*2070*/  VOTEU.ANY UP0, P2 ;  /* 0x0000000000ff7886 */ /* 0x000fe20001000100 */
[----:B------:R-:W-:Y:S02]  /*2080*/  @P2 MOV R11, R4 ;  /* 0x00000004000b2202 */ /* 0x000fe40000000f00 */
[----:B------:R-:W-:Y:S02]  /*2090*/  @P2 R2UR.BROADCAST UR8, R3 ;  /* 0x00000000030822ca */ /* 0x000fe400008e0000 */
[----:B------:R-:W-:-:S11]  /*20a0*/  @P2 LOP3.LUT R8, R5, 0xffff, RZ, 0xc0, !PT ;  /* 0x0000ffff05082812 */ /* 0x000fd600078ec0ff */
[----:B------:R-:W-:Y:S01]  /*20b0*/  @UP0 UMOV UR36, UR8 ;  /* 0x0000000800240c82 */ /* 0x000fe20008000000 */
[----:B-1----:R-:W-:Y:S05]  /*20c0*/  @!P0 BRA `(.L_x_34) ;  /* 0x0000000000b88947 */ /* 0x002fea0003800000 */
[----:B------:R-:W4:Y:S01]  /*20d0*/  LDC.64 R4, c[0x0][0xb18] ;  /* 0x0002c600ff047b82 */ /* 0x000f220000000a00 */
[----:B------:R-:W-:-:S07]  /*20e0*/  ISETP.NE.AND P3, PT, R40, 0x1, PT ;  /* 0x000000012800780c */ /* 0x000fce0003f65270 */
[----:B------:R-:W1:Y:S08]  /*20f0*/  LDC.64 R6, c[0x0][0xb10] ;  /* 0x0002c400ff067b82 */ /* 0x000e700000000a00 */
[----:B------:R-:W2:Y:S08]  /*2100*/  LDC R16, c[0x0][0xb20] ;  /* 0x0002c800ff107b82 */ /* 0x000eb00000000800 */
[----:B------:R-:W3:Y:S01]  /*2110*/  LDC R18, c[0x0][0xb0c] ;  /* 0x0002c300ff127b82 */ /* 0x000ee20000000800 */
[----:B----4-:R-:W-:Y:S01]  /*2120*/  IMAD.HI.U32 R17, R0, R5, RZ ;  /* 0x0000000500117227 */ /* 0x010fe200078e00ff */
[----:B------:R-:W-:-:S03]  /*2130*/  ISETP.NE.AND P0, PT, R4, 0x1, PT ;  /* 0x000000010400780c */ /* 0x000fc60003f05270 */
[----:B------:R-:W-:-:S03]  /*2140*/  IMAD.HI.U32 R5, R8, R5, RZ ;  /* 0x0000000508057227 */ /* 0x000fc600078e00ff */
[----:B------:R-:W4:Y:S01]  /*2150*/  LDC.64 R2, c[0x0][0xb28] ;  /* 0x0002ca00ff027b82 */ /* 0x000f220000000a00 */
[----:B-1----:R-:W-:-:S04]  /*2160*/  IMAD.HI.U32 R20, R9, R6, RZ ;  /* 0x0000000609147227 */ /* 0x002fc800078e00ff */
[----:B------:R-:W-:Y:S01]  /*2170*/  IMAD.HI.U32 R22, R11, R6, RZ ;  /* 0x000000060b167227 */ /* 0x000fe200078e00ff */
[----:B------:R-:W-:Y:S02]  /*2180*/  SHF.R.U32.HI R20, RZ, R7, R20 ;  /* 0x00000007ff147219 */ /* 0x000fe40000011614 */
[-C--:B--2---:R-:W-:Y:S02]  /*2190*/  SHF.R.U32.HI R17, RZ, R16.reuse, R17 ;  /* 0x00000010ff117219 */ /* 0x084fe40000011611 */
[----:B------:R-:W-:Y:S02]  /*21a0*/  SHF.R.U32.HI R5, RZ, R16, R5 ;  /* 0x00000010ff057219 */ /* 0x000fe40000011605 */
[----:B------:R-:W-:Y:S02]  /*21b0*/  SEL R17, R0, R17, !P0 ;  /* 0x0000001100117207 */ /* 0x000fe40004000000 */
[----:B------:R-:W-:Y:S02]  /*21c0*/  SHF.R.U32.HI R22, RZ, R7, R22 ;  /* 0x00000007ff167219 */ /* 0x000fe40000011616 */
[----:B---3--:R-:W-:-:S02]  /*21d0*/  ISETP.NE.AND P1, PT, R18, 0x1, PT ;  /* 0x000000011200780c */ /* 0x008fc40003f25270 */
[----:B------:R-:W-:Y:S02]  /*21e0*/  SEL R5, R8, R5, !P0 ;  /* 0x0000000508057207 */ /* 0x000fe40004000000 */
[----:B------:R-:W-:Y:S02]  /*21f0*/  SEL R19, R9, R20, !P1 ;  /* 0x0000001409137207 */ /* 0x000fe40004800000 */
[----:B------:R-:W-:Y:S01]  /*2200*/  SEL R7, R11, R22, !P1 ;  /* 0x000000160b077207 */ /* 0x000fe20004800000 */
[----:B----4-:R-:W-:-:S04]  /*2210*/  IMAD.HI.U32 R20, R17, R2, RZ ;  /* 0x0000000211147227 */ /* 0x010fc800078e00ff */
[----:B------:R-:W-:Y:S01]  /*2220*/  IMAD.HI.U32 R6, R19, R2, RZ ;  /* 0x0000000213067227 */ /* 0x000fe200078e00ff */
[----:B------:R-:W-:-:S04]  /*2230*/  @P3 SHF.R.U32.HI R17, RZ, R3, R20 ;  /* 0x00000003ff113219 */ /* 0x000fc80000011614 */
[----:B------:R-:W-:Y:S01]  /*2240*/  @P3 SHF.R.U32.HI R19, RZ, R3, R6 ;  /* 0x00000003ff133219 */ /* 0x000fe20000011606 */
[----:B------:R-:W-:-:S04]  /*2250*/  IMAD R17, R40, R17, RZ ;  /* 0x0000001128117224 */ /* 0x000fc800078e02ff */
[----:B------:R-:W-:Y:S01]  /*2260*/  IMAD R6, R40, R19, RZ ;  /* 0x0000001328067224 */ /* 0x000fe200078e02ff */
[C---:B------:R-:W-:Y:S02]  /*2270*/  ISETP.GE.AND P0, PT, R5.reuse, R17, PT ;  /* 0x000000110500720c */ /* 0x040fe40003f06270 */
[----:B------:R-:W-:Y:S02]  /*2280*/  IADD3 R17, PT, PT, -R5, RZ, RZ ;  /* 0x000000ff05117210 */ /* 0x000fe40007ffe1ff */
[----:B------:R-:W-:Y:S01]  /*2290*/  ISETP.GE.OR P0, PT, R7, R6, P0 ;  /* 0x000000060700720c */ /* 0x000fe20000706670 */
[----:B------:R-:W-:-:S04]  /*22a0*/  IMAD.HI.U32 R6, R5, R2, RZ ;  /* 0x0000000205067227 */ /* 0x000fc800078e00ff */
[----:B------:R-:W-:Y:S01]  /*22b0*/  IMAD R8, R4, R17, R8 ;  /* 0x0000001104087224 */ /* 0x000fe200078e0208 */
[----:B------:R-:W-:-:S04]  /*22c0*/  SHF.R.U32.HI R6, RZ, R3, R6 ;  /* 0x00000003ff067219 */ /* 0x000fc80000011606 */
[----:B------:R-:W-:-:S03]  /*22d0*/  SEL R6, R5, R6, !P3 ;  /* 0x0000000605067207 */ /* 0x000fc60005800000 */
[----:B------:R-:W-:-:S04]  /*22e0*/  @!P0 IMAD.HI.U32 R16, R7, R2, RZ ;  /* 0x0000000207108227 */ /* 0x000fc800078e00ff */
[----:B------:R-:W-:Y:S01]  /*22f0*/  IMAD.MOV R2, RZ, RZ, -R6 ;  /* 0x000000ffff027224 */ /* 0x000fe200078e0a06 */
[----:B------:R-:W-:-:S03]  /*2300*/  @!P0 SHF.R.U32.HI R16, RZ, R3, R16 ;  /* 0x00000003ff108219 */ /* 0x000fc60000011610 */
[----:B------:R-:W-:Y:S01]  /*2310*/  IMAD R2, R40, R2, R5 ;  /* 0x0000000228027224 */ /* 0x000fe200078e0205 */
[----:B------:R-:W-:-:S05]  /*2320*/  @!P0 SEL R3, R7, R16, !P3 ;  /* 0x0000001007038207 */ /* 0x000fca0005800000 */
[--C-:B------:R-:W-:Y:S02]  /*2330*/  @!P0 IMAD.IADD R6, R6, 0x1, -R3.reuse ;  /* 0x0000000106068824 */ /* 0x100fe400078e0a03 */
[----:B------:R-:W-:Y:S01]  /*2340*/  @!P0 IMAD R3, R2, R19, R3 ;  /* 0x0000001302038224 */ /* 0x000fe200078e0203 */
[----:B------:R-:W-:Y:S01]  /*2350*/  IADD3 R2, PT, PT, -R7, RZ, RZ ;  /* 0x000000ff07027210 */ /* 0x000fe20007ffe1ff */
[----:B------:R-:W-:Y:S02]  /*2360*/  @!P0 IMAD R5, R40, R6, R7 ;  /* 0x0000000628058224 */ /* 0x000fe400078e0207 */
[----:B------:R-:W-:Y:S02]  /*2370*/  @!P0 IMAD.MOV.U32 R7, RZ, RZ, R3 ;  /* 0x000000ffff078224 */ /* 0x000fe400078e0003 */
[----:B------:R-:W-:Y:S02]  /*2380*/  IMAD R2, R18, R2, R11 ;  /* 0x0000000212027224 */ /* 0x000fe400078e020b */
[----:B------:R-:W-:-:S02]  /*2390*/  IMAD R8, R5, R4, R8 ;  /* 0x0000000405087224 */ /* 0x000fc400078e0208 */
[----:B------:R-:W-:Y:S02]  /*23a0*/  IMAD R11, R7, R18, R2 ;  /* 0x00000012070b7224 */ /* 0x000fe400078e0202 */
.L_x_34:
[----:B------:R-:W1:Y:S02]  /*23b0*/  LDCU UR8, c[0x0][0xb30] ;  /* 0x00016600ff0877ac */ /* 0x000e640008000800 */
[----:B-1----:R-:W-:-:S09]  /*23c0*/  UISETP.NE.AND UP0, UPT, UR8, 0x1, UPT ;  /* 0x000000010800788c */ /* 0x002fd2000bf05270 */
[----:B------:R-:W-:Y:S05]  /*23d0*/  BRA.U UP0, `(.L_x_35) ;  /* 0x0000000100407547 */ /* 0x000fea000b800000 */
[----:B------:R-:W1:Y:S08]  /*23e0*/  LDC.64 R4, c[0x0][0xb10] ;  /* 0x0002c400ff047b82 */ /* 0x000e700000000a00 */
[----:B------:R-:W2:Y:S08]  /*23f0*/  LDC.64 R2, c[0x0][0xb18] ;  /* 0x0002c600ff027b82 */ /* 0x000eb00000000a00 */
[----:B------:R-:W3:Y:S08]  /*2400*/  LDC R6, c[0x0][0xb20] ;  /* 0x0002c800ff067b82 */ /* 0x000ef00000000800 */
[----:B------:R-:W4:Y:S01]  /*2410*/  LDC R16, c[0x0][0xb0c] ;  /* 0x0002c300ff107b82 */ /* 0x000f220000000800 */
[----:B-1----:R-:W-:-:S05]  /*2420*/  IMAD.HI.U32 R4, R11, R4, RZ ;  /* 0x000000040b047227 */ /* 0x002fca00078e00ff */
[----:B------:R-:W-:Y:S01]  /*2430*/  SHF.R.U32.HI R4, RZ, R5, R4 ;  /* 0x00000005ff047219 */ /* 0x000fe20000011604 */
[----:B--2---:R-:W-:Y:S01]  /*2440*/  IMAD.HI.U32 R3, R8, R3, RZ ;  /* 0x0000000308037227 */ /* 0x004fe200078e00ff */
[----:B------:R-:W-:-:S04]  /*2450*/  ISETP.NE.AND P0, PT, R2, 0x1, PT ;  /* 0x000000010200780c */ /* 0x000fc80003f05270 */
[----:B---3--:R-:W-:-:S04]  /*2460*/  SHF.R.U32.HI R3, RZ, R6, R3 ;  /* 0x00000006ff037219 */ /* 0x008fc80000011603 */
[----:B------:R-:W-:Y:S02]  /*2470*/  SEL R3, R8, R3, !P0 ;  /* 0x0000000308037207 */ /* 0x000fe40004000000 */
[----:B----4-:R-:W-:-:S04]  /*2480*/  ISETP.NE.AND P1, PT, R16, 0x1, PT ;  /* 0x000000011000780c */ /* 0x010fc80003f25270 */
[----:B------:R-:W-:-:S05]  /*2490*/  SEL R4, R11, R4, !P1 ;  /* 0x000000040b047207 */ /* 0x000fca0004800000 */
[----:B------:R-:W-:Y:S02]  /*24a0*/  IMAD.IADD R5, R3, 0x1, -R4 ;  /* 0x0000000103057824 */ /* 0x000fe400078e0a04 */
[----:B------:R-:W-:Y:S02]  /*24b0*/  IMAD.IADD R3, R4, 0x1, -R3 ;  /* 0x0000000104037824 */ /* 0x000fe400078e0a03 */
[----:B------:R-:W-:Y:S02]  /*24c0*/  IMAD R11, R5, R16, R11 ;  /* 0x00000010050b7224 */ /* 0x000fe400078e020b */
[----:B------:R-:W-:-:S07]  /*24d0*/  IMAD R8, R3, R2, R8 ;  /* 0x0000000203087224 */ /* 0x000fce00078e0208 */
.L_x_35:
[----:B------:R-:W-:Y:S01]  /*24e0*/  VIADD R14, R14, 0x1 ;  /* 0x000000010e0e7836 */ /* 0x000fe20000000000 */
[----:B------:R-:W-:Y:S01]  /*24f0*/  PLOP3.LUT P1, PT, PT, PT, PT, 0x80, 0x8 ;  /* 0x000000000008781c */ /* 0x000fe20003f2f070 */
[----:B------:R-:W-:Y:S02]  /*2500*/  IMAD.IADD R97, R11, 0x1, R90 ;  /* 0x000000010b617824 */ /* 0x000fe400078e025a */
[----:B------:R-:W-:Y:S01]  /*2510*/  IMAD.IADD R91, R8, 0x1, R79 ;  /* 0x00000001085b7824 */ /* 0x000fe200078e024f */
[----:B------:R-:W-:-:S04]  /*2520*/  ISETP.NE.AND P0, PT, R14, 0x2, PT ;  /* 0x000000020e00780c */ /* 0x000fc80003f05270 */
[----:B------:R-:W-:Y:S02]  /*2530*/  SEL R2, RZ, 0x1, P0 ;  /* 0x00000001ff027807 */ /* 0x000fe40000000000 */
[----:B------:R-:W-:Y:S02]  /*2540*/  SEL R14, R14, RZ, P0 ;  /* 0x000000ff0e0e7207 */ /* 0x000fe40000000000 */
[----:B------:R-:W-:Y:S01]  /*2550*/  LOP3.LUT R13, R13, R2, RZ, 0x3c, !PT ;  /* 0x000000020d0d7212 */ /* 0x000fe200078e3cff */
[----:B------:R-:W-:Y:S06]  /*2560*/  @P2 BRA `(.L_x_36) ;  /* 0xfffffff000a02947 */ /* 0x000fec000383ffff */
[----:B------:R-:W-:Y:S01]  /*2570*/  UIADD3 UR4, UPT, UPT, UR4, 0xd8, URZ ;  /* 0x000000d804047890 */ /* 0x000fe2000fffe0ff */
[----:B------:R-:W-:-:S03]  /*2580*/  SHF.L.U32 R3, R15, 0x1f, RZ ;  /* 0x0000001f0f037819 */ /* 0x000fc600000006ff */
[----:B------:R-:W-:-:S09]  /*2590*/  ULEA UR5, UR6, UR4, 0x3 ;  /* 0x0000000406057291 */ /* 0x000fd2000f8e18ff */
[----:B------:R-:W1:Y:S02]  /*25a0*/  SYNCS.PHASECHK.TRANS64.TRYWAIT P0, [UR5], R3 ;  /* 0x00000003ff0075a7 */ /* 0x000e640008001105 */
[----:B-1----:R-:W-:Y:S05]  /*25b0*/  @!P0 BRA `(.L_x_37) ;  /* 0x0000004c00088947 */ /* 0x002fea0003800000 */
.L_x_124:
[----:B------:R-:W-:-:S04]  /*25c0*/  UIADD3 UR6, UPT, UPT, UR6, 0x1, URZ ;  /* 0x0000000106067890 */ /* 0x000fc8000fffe0ff */
[----:B------:R-:W-:-:S04]  /*25d0*/  UISETP.NE.AND UP0, UPT, UR6, 0x1b, UPT ;  /* 0x0000001b0600788c */ /* 0x000fc8000bf05270 */
[----:B------:R-:W-:Y:S02]  /*25e0*/  USEL UR7, URZ, 0x1, UP0 ;  /* 0x00000001ff077887 */ /* 0x000fe40008000000 */
[----:B------:R-:W-:-:S04]  /*25f0*/  USEL UR6, UR6, URZ, UP0 ;  /* 0x000000ff06067287 */ /* 0x000fc80008000000 */
[----:B------:R-:W-:Y:S01]  /*2600*/  ULEA UR5, UR6, UR4, 0x3 ;  /* 0x0000000406057291 */ /* 0x000fe2000f8e18ff */
[----:B------:R-:W-:-:S04]  /*2610*/  LOP3.LUT R2, R15, UR7, RZ, 0x3c, !PT ;  /* 0x000000070f027c12 */ /* 0x000fc8000f8e3cff */
[----:B-1----:R-:W-:-:S04]  /*2620*/  SHF.L.U32 R3, R2, 0x1f, RZ ;  /* 0x0000001f02037819 */ /* 0x002fc800000006ff */
[----:B------:R-:W1:Y:S02]  /*2630*/  SYNCS.PHASECHK.TRANS64.TRYWAIT P0, [UR5], R3 ;  /* 0x00000003ff0075a7 */ /* 0x000e640008001105 */
[----:B-1----:R-:W-:Y:S05]  /*2640*/  @!P0 BRA `(.L_x_38) ;  /* 0x0000004800fc8947 */ /* 0x002fea0003800000 */
.L_x_126:
        /* <DEDUP_REMOVED lines=9> */
.L_x_128:
        /* <DEDUP_REMOVED lines=9> */
.L_x_130:
        /* <DEDUP_REMOVED lines=9> */
.L_x_132:
        /* <DEDUP_REMOVED lines=9> */
.L_x_134:
        /* <DEDUP_REMOVED lines=9> */
.L_x_136:
        /* <DEDUP_REMOVED lines=9> */
.L_x_138:
        /* <DEDUP_REMOVED lines=9> */
.L_x_140:
        /* <DEDUP_REMOVED lines=9> */
.L_x_142:
        /* <DEDUP_REMOVED lines=9> */
.L_x_144:
        /* <DEDUP_REMOVED lines=9> */
.L_x_146:
        /* <DEDUP_REMOVED lines=9> */
.L_x_148:
        /* <DEDUP_REMOVED lines=9> */
.L_x_150:
        /* <DEDUP_REMOVED lines=9> */
.L_x_152:
        /* <DEDUP_REMOVED lines=9> */
.L_x_154:
        /* <DEDUP_REMOVED lines=9> */
.L_x_156:
        /* <DEDUP_REMOVED lines=9> */
.L_x_158:
        /* <DEDUP_REMOVED lines=9> */
.L_x_160:
        /* <DEDUP_REMOVED lines=9> */
.L_x_162:
        /* <DEDUP_REMOVED lines=9> */
.L_x_164:
        /* <DEDUP_REMOVED lines=9> */
.L_x_166:
        /* <DEDUP_REMOVED lines=9> */
.L_x_168:
        /* <DEDUP_REMOVED lines=9> */
.L_x_170:
        /* <DEDUP_REMOVED lines=9> */
.L_x_172:
        /* <DEDUP_REMOVED lines=9> */
.L_x_174:
[----:B------:R-:W-:-:S04]  /*33d0*/  UIADD3 UR6, UPT, UPT, UR6, 0x1, URZ ;  /* 0x0000000106067890 */ /* 0x000fc8000fffe0ff */
[----:B------:R-:W-:-:S04]  /*33e0*/  UISETP.NE.AND UP0, UPT, UR6, 0x1b, UPT ;  /* 0x0000001b0600788c */ /* 0x000fc8000bf05270 */
[----:B------:R-:W-:Y:S02]  /*33f0*/  USEL UR5, URZ, 0x1, UP0 ;  /* 0x00000001ff057887 */ /* 0x000fe40008000000 */
[----:B------:R-:W-:-:S04]  /*3400*/  USEL UR6, UR6, URZ, UP0 ;  /* 0x000000ff06067287 */ /* 0x000fc80008000000 */
[----:B------:R-:W-:Y:S01]  /*3410*/  ULEA UR6, UR6, UR4, 0x3 ;  /* 0x0000000406067291 */ /* 0x000fe2000f8e18ff */
[----:B-1----:R-:W-:-:S04]  /*3420*/  LOP3.LUT R3, R2, UR5, RZ, 0x3c, !PT ;  /* 0x0000000502037c12 */ /* 0x002fc8000f8e3cff */
[----:B------:R-:W-:Y:S01]  /*3430*/  SHF.L.U32 R3, R3, 0x1f, RZ ;  /* 0x0000001f03037819 */ /* 0x000fe200000006ff */
[----:B----4-:R-:W-:-:S07]  /*3440*/  IMAD.U32 R0, RZ, RZ, UR6 ;  /* 0x00000006ff007e24 */ /* 0x010fce000f8e00ff */
.L_x_63:
[----:B-1----:R1:W2:Y:S02]  /*3450*/  SYNCS.PHASECHK.TRANS64.TRYWAIT P0, [R0+URZ], R3 ;  /* 0x00000003000075a7 */ /* 0x0022a400080011ff */
[----:B--2---:R-:W-:Y:S05]  /*3460*/  @!P0 NANOSLEEP.SYNCS 0x989680 ;  /* 0x009896800000895d */ /* 0x004fea0003900000 */
[----:B------:R-:W2:Y:S02]  /*3470*/  @!P0 SYNCS.PHASECHK.TRANS64 P0, [R0+URZ], R3 ;  /* 0x00000003000085a7 */ /* 0x000ea400080010ff */
[----:B--2---:R-:W-:Y:S05]  /*3480*/  @P0 EXIT ;  /* 0x000000000000094d */ /* 0x004fea0003800000 */
[----:B------:R-:W-:Y:S05]  /*3490*/  BRA `(.L_x_63) ;  /* 0xfffffffc00ec7947 */ /* 0x000fea000383ffff */
.L_x_18:
[----:B------:R-:W-:-:S04]  /*34a0*/  UISETP.NE.AND UP1, UPT, UR37, URZ, UPT ;  /* 0x000000ff2500728c */ /* 0x000fc8000bf25270 */
[----:B------:R-:W-:-:S09]  /*34b0*/  UISETP.NE.OR UP1, UPT, UR8, 0x1, UP1 ;  /* 0x000000010800788c */ /* 0x000fd20008f25670 */
[----:B------:R-:W-:Y:S05]  /*34c0*/  BRA.U UP1, `(.L_x_64) ;  /* 0x0000000501487547 */ /* 0x000fea000b800000 */
[----:B------:R-:W-:Y:S01]  /*34d0*/  ISETP.NE.AND P2, PT, R2, RZ, PT ;  /* 0x000000ff0200720c */ /* 0x000fe20003f45270 */
[----:B------:R-:W-:Y:S01]  /*34e0*/  IMAD.MOV.U32 R12, RZ, RZ, 0x1 ;  /* 0x00000001ff0c7424 */ /* 0x000fe200078e00ff */
[----:B------:R-:W-:Y:S02]  /*34f0*/  CS2R R10, SRZ ;  /* 0x00000000000a7805 */ /* 0x000fe4000001ff00 */
[----:B------:R-:W-:Y:S01]  /*3500*/  CS2R R8, SRZ ;  /* 0x0000000000087805 */ /* 0x000fe2000001ff00 */
[----:B------:R-:W-:Y:S01]  /*3510*/  UMOV UR4, 0x400 ;  /* 0x0000040000047882 */ /* 0x000fe20000000000 */
[----:B------:R-:W-:Y:S01]  /*3520*/  UMOV UR6, URZ ;  /* 0x000000ff00067c82 */ /* 0x000fe20008000000 */
[----:B------:R-:W-:-:S12]  /*3530*/  ULEA UR37, UR37, UR4, 0x18 ;  /* 0x0000000425257291 */ /* 0x000fd8000f8ec0ff */
.L_x_68:
[----:B------:R-:W-:Y:S02]  /*3540*/  LEA R0, R8, UR37, 0x3 ;  /* 0x0000002508007c11 */ /* 0x000fe4000f8e18ff */
[----:B------:R-:W-:-:S03]  /*3550*/  SHF.L.U32 R5, R9, 0x1f, RZ ;  /* 0x0000001f09057819 */ /* 0x000fc600000006ff */
[----:B------:R-:W-:Y:S01]  /*3560*/  VIADD R4, R0, 0x240 ;  /* 0x0000024000047836 */ /* 0x000fe20000000000 */
[----:B------:R-:W1:Y:S02]  /*3570*/  SYNCS.PHASECHK.TRANS64.TRYWAIT P0, [R0+URZ+0x230], R5 ;  /* 0x00023005000075a7 */ /* 0x000e6400080011ff */
[----:B-1----:R-:W-:Y:S05]  /*3580*/  @!P0 BRA `(.L_x_65) ;  /* 0x0000004400848947 */ /* 0x002fea0003800000 */
.L_x_175:
[----:B------:R-:W-:Y:S01]  /*3590*/  ULEA UR5, UR6, UR37, 0x3 ;  /* 0x0000002506057291 */ /* 0x000fe2000f8e18ff */
[----:B------:R-:W-:Y:S02]  /*35a0*/  PRMT R4, RZ, 0x654, R4 ;  /* 0x00000654ff047816 */ /* 0x000fe40000000004 */
[----:B-1----:R-:W-:Y:S01]  /*35b0*/  SHF.L.U32 R5, R12, 0x1f, RZ ;  /* 0x0000001f0c057819 */ /* 0x002fe200000006ff */
[----:B------:R-:W-:Y:S01]  /*35c0*/  UIADD3 UR4, UPT, UPT, UR5, 0x1d0, URZ ;  /* 0x000001d005047890 */ /* 0x000fe2000fffe0ff */
[----:B------:R1:W-:Y:S05]  /*35d0*/  SYNCS.ARRIVE.TRANS64.RED.A1T0 RZ, [R4+URZ], RZ ;  /* 0x000000ff04ff79a7 */ /* 0x0003ea00081004ff */
[----:B------:R-:W-:Y:S01]  /*35e0*/  IMAD.U32 R7, RZ, RZ, UR4 ;  /* 0x00000004ff077e24 */ /* 0x000fe2000f8e00ff */
[----:B------:R-:W2:Y:S04]  /*35f0*/  SYNCS.PHASECHK.TRANS64.TRYWAIT P0, [UR5+0x1e0], R5 ;  /* 0x0001e005ff0075a7 */ /* 0x000ea80008001105 */
[----:B------:R-:W-:Y:S01]  /*3600*/  PRMT R6, R2, 0x654, R7 ;  /* 0x0000065402067816 */ /* 0x000fe20000000007 */
[----:B-1----:R-:W-:Y:S01]  /*3610*/  @!P2 IMAD.MOV.U32 R4, RZ, RZ, 0x10 ;  /* 0x00000010ff04a424 */ /* 0x002fe200078e00ff */
[----:B--2---:R-:W-:Y:S06]  /*3620*/  @!P0 BRA `(.L_x_66) ;  /* 0x0000004400708947 */ /* 0x004fec0003800000 */
.L_x_177:
[----:B------:R-:W-:Y:S01]  /*3630*/  ULEA UR4, UR6, UR37, 0x4 ;  /* 0x0000002506047291 */ /* 0x000fe2000f8e20ff */
[----:B------:R-:W-:Y:S01]  /*3640*/  SEL R3, R6, R3, !P2 ;  /* 0x0000000306037207 */ /* 0x000fe20005000000 */
[----:B------:R-:W-:Y:S01]  /*3650*/  UIADD3 UR5, UPT, UPT, UR5, 0x1d0, URZ ;  /* 0x000001d005057890 */ /* 0x000fe2000fffe0ff */
[----:B-1----:R-:W-:Y:S01]  /*3660*/  LEA R0, R11, UR37, 0x3 ;  /* 0x000000250b007c11 */ /* 0x002fe2000f8e18ff */
[----:B------:R-:W-:Y:S01]  /*3670*/  UIADD3 UR4, UPT, UPT, UR4, 0x260, URZ ;  /* 0x0000026004047890 */ /* 0x000fe2000fffe0ff */
[----:B------:R-:W-:Y:S01]  /*3680*/  SHF.L.U32 R5, R10, 0x1f, RZ ;  /* 0x0000001f0a057819 */ /* 0x000fe200000006ff */
[----:B------:R1:W-:Y:S01]  /*3690*/  @!P2 SYNCS.ARRIVE.TRANS64.RED RZ, [R3+URZ], R4 ;  /* 0x0000000403ffa9a7 */ /* 0x0003e200080004ff */
[----:B------:R-:W-:Y:S01]  /*36a0*/  UIADD3 UR6, UPT, UPT, UR6, 0x1, URZ ;  /* 0x0000000106067890 */ /* 0x000fe2000fffe0ff */
[----:B------:R-:W-:-:S03]  /*36b0*/  VIADD R8, R8, 0x1 ;  /* 0x0000000108087836 */ /* 0x000fc60000000000 */
[----:B------:R-:W-:Y:S02]  /*36c0*/  UISETP.NE.AND UP0, UPT, UR6, 0x2, UPT ;  /* 0x000000020600788c */ /* 0x000fe4000bf05270 */
[----:B------:R-:W-:Y:S06]  /*36d0*/  UGETNEXTWORKID.BROADCAST [UR4], [UR5] ;  /* 0x00000000040073ca */ /* 0x000fec0008000100 */
[----:B------:R-:W-:Y:S01]  /*36e0*/  USEL UR4, URZ, 0x1, UP0 ;  /* 0x00000001ff047887 */ /* 0x000fe20008000000 */
[----:B------:R-:W-:Y:S01]  /*36f0*/  ISETP.NE.AND P0, PT, R8, 0x2, PT ;  /* 0x000000020800780c */ /* 0x000fe20003f05270 */
[----:B------:R-:W-:Y:S01]  /*3700*/  USEL UR6, UR6, URZ, UP0 ;  /* 0x000000ff06067287 */ /* 0x000fe20008000000 */
[----:B------:R-:W2:Y:S03]  /*3710*/  SYNCS.PHASECHK.TRANS64.TRYWAIT P1, [R0+URZ+0x1d0], R5 ;  /* 0x0001d005000075a7 */ /* 0x000ea600080211ff */
[----:B------:R-:W-:Y:S01]  /*3720*/  LOP3.LUT R12, R12, UR4, RZ, 0x3c, !PT ;  /* 0x000000040c0c7c12 */ /* 0x000fe2000f8e3cff */
[----:B-12---:R-:W-:Y:S07]  /*3730*/  @!P1 BRA `(.L_x_67) ;  /* 0x0000004400449947 */ /* 0x006fee0003800000 */
.L_x_178:
[C---:B------:R-:W-:Y:S01]  /*3740*/  LEA R4, R11.reuse, UR37, 0x4 ;  /* 0x000000250b047c11 */ /* 0x040fe2000f8e20ff */
[----:B-1----:R-:W-:Y:S01]  /*3750*/  VIADD R0, R0, 0x1e0 ;  /* 0x000001e000007836 */ /* 0x002fe20000000000 */
[----:B------:R-:W-:Y:S01]  /*3760*/  SEL R8, R8, RZ, P0 ;  /* 0x000000ff08087207 */ /* 0x000fe20000000000 */
[----:B------:R-:W-:-:S03]  /*3770*/  VIADD R11, R11, 0x1 ;  /* 0x000000010b0b7836 */ /* 0x000fc60000000000 */
[----:B------:R-:W1:Y:S01]  /*3780*/  LDS.128 R4, [R4+0x260] ;  /* 0x0002600004047984 */ /* 0x000e620000000c00 */
[----:B------:R-:W-:Y:S02]  /*3790*/  PRMT R0, RZ, 0x654, R0 ;  /* 0x00000654ff007816 */ /* 0x000fe40000000000 */
[C---:B------:R-:W-:Y:S01]  /*37a0*/  ISETP.NE.AND P1, PT, R11.reuse, 0x2, PT ;  /* 0x000000020b00780c */ /* 0x040fe20003f25270 */
[----:B------:R-:W-:Y:S01]  /*37b0*/  @!PT LDS RZ, [RZ] ;  /* 0x00000000fffff984 */ /* 0x000fe20000000800 */
[----:B------:R-:W-:Y:S01]  /*37c0*/  @!PT LDS RZ, [RZ] ;  /* 0x00000000fffff984 */ /* 0x000fe20000000800 */
[----:B------:R-:W-:Y:S01]  /*37d0*/  @!PT LDS RZ, [RZ] ;  /* 0x00000000fffff984 */ /* 0x000fe20000000800 */
[----:B------:R-:W-:Y:S01]  /*37e0*/  @!PT LDS RZ, [RZ] ;  /* 0x00000000fffff984 */ /* 0x000fe20000000800 */
[----:B------:R2:W-:Y:S06]  /*37f0*/  MEMBAR.ALL.CTA ;  /* 0x0000000000007992 */ /* 0x0005ec0000008000 */
[----:B--2---:R-:W2:Y:S01]  /*3800*/  FENCE.VIEW.ASYNC.S ;  /* 0x00000000000073c6 */ /* 0x004ea20000000000 */
[----:B------:R-:W-:Y:S01]  /*3810*/  SEL R11, R11, RZ, P1 ;  /* 0x000000ff0b0b7207 */ /* 0x000fe20000800000 */
[----:B--2---:R2:W-:Y:S01]  /*3820*/  SYNCS.ARRIVE.TRANS64.RED.A1T0 RZ, [R0+URZ], RZ ;  /* 0x000000ff00ff79a7 */ /* 0x0045e200081004ff */
[----:B-1----:R-:W-:-:S02]  /*3830*/  LOP3.LUT P3, RZ, R6, 0x1, RZ, 0xc0, !PT ;  /* 0x0000000106ff7812 */ /* 0x002fc4000786c0ff */
[----:B------:R-:W-:-:S04]  /*3840*/  SEL R5, RZ, 0x1, P1 ;  /* 0x00000001ff057807 */ /* 0x000fc80000800000 */
[----:B------:R-:W-:Y:S02]  /*3850*/  LOP3.LUT R10, R10, R5, RZ, 0x3c, !PT ;  /* 0x000000050a0a7212 */ /* 0x000fe400078e3cff */
[----:B--2---:R-:W-:-:S04]  /*3860*/  SEL R0, RZ, 0x1, P0 ;  /* 0x00000001ff007807 */ /* 0x004fc80000000000 */
[----:B------:R-:W-:Y:S01]  /*3870*/  LOP3.LUT R9, R9, R0, RZ, 0x3c, !PT ;  /* 0x0000000009097212 */ /* 0x000fe200078e3cff */
[----:B------:R-:W-:Y:S06]  /*3880*/  @P3 BRA `(.L_x_68) ;  /* 0xfffffffc002c3947 */ /* 0x000fec000383ffff */
[----:B------:R-:W-:Y:S01]  /*3890*/  ULEA UR5, UR6, UR37, 0x3 ;  /* 0x0000002506057291 */ /* 0x000fe2000f8e18ff */
[----:B------:R-:W-:-:S08]  /*38a0*/  SHF.L.U32 R3, R12, 0x1f, RZ ;  /* 0x0000001f0c037819 */ /* 0x000fd000000006ff */
[----:B------:R-:W1:Y:S02]  /*38b0*/  SYNCS.PHASECHK.TRANS64 P0, [UR5+0x1e0], R3 ;  /* 0x0001e003ff0075a7 */ /* 0x000e640008001005 */
[----:B-1----:R-:W-:Y:S05]  /*38c0*/  @P0 BRA `(.L_x_69) ;  /* 0x0000000000080947 */ /* 0x002fea0003800000 */
[----:B------:R-:W1:Y:S02]  /*38d0*/  SYNCS.PHASECHK.TRANS64.TRYWAIT P0, [UR5+0x1e0], R3 ;  /* 0x0001e003ff0075a7 */ /* 0x000e640008001105 */
[----:B-1----:R-:W-:Y:S05]  /*38e0*/  @!P0 BRA `(.L_x_70) ;  /* 0x0000004000ec8947 */ /* 0x002fea0003800000 */
.L_x_69:
[----:B------:R-:W-:-:S04]  /*38f0*/  UIADD3 UR4, UPT, UPT, UR6, 0x1, URZ ;  /* 0x0000000106047890 */ /* 0x000fc8000fffe0ff */
[----:B------:R-:W-:-:S04]  /*3900*/  UISETP.NE.AND UP0, UPT, UR4, 0x2, UPT ;  /* 0x000000020400788c */ /* 0x000fc8000bf05270 */
[----:B------:R-:W-:Y:S02]  /*3910*/  USEL UR7, URZ, 0x1, UP0 ;  /* 0x00000001ff077887 */ /* 0x000fe40008000000 */
[----:B------:R-:W-:-:S04]  /*3920*/  USEL UR4, UR4, URZ, UP0 ;  /* 0x000000ff04047287 */ /* 0x000fc80008000000 */
[----:B------:R-:W-:Y:S01]  /*3930*/  ULEA UR4, UR4, UR37, 0x3 ;  /* 0x0000002504047291 */ /* 0x000fe2000f8e18ff */
[----:B-1----:R-:W-:-:S04]  /*3940*/  LOP3.LUT R3, R12, UR7, RZ, 0x3c, !PT ;  /* 0x000000070c037c12 */ /* 0x002fc8000f8e3cff */
[----:B------:R-:W-:-:S04]  /*3950*/  SHF.L.U32 R0, R3, 0x1f, RZ ;  /* 0x0000001f03007819 */ /* 0x000fc800000006ff */
[----:B------:R-:W1:Y:S02]  /*3960*/  SYNCS.PHASECHK.TRANS64 P0, [UR4+0x1e0], R0 ;  /* 0x0001e000ff0075a7 */ /* 0x000e640008001004 */
[----:B-1----:R-:W-:Y:S05]  /*3970*/  @P0 EXIT ;  /* 0x000000000000094d */ /* 0x002fea0003800000 */
[----:B------:R-:W-:Y:S02]  /*3980*/  SHF.L.U32 R3, R3, 0x1f, RZ ;  /* 0x0000001f03037819 */ /* 0x000fe400000006ff */
[----:B------:R-:W-:-:S07]  /*3990*/  MOV R0, UR4 ;  /* 0x0000000400007c02 */ /* 0x000fce0008000f00 */
.L_x_71:
[----:B-1----:R1:W2:Y:S02]  /*39a0*/  SYNCS.PHASECHK.TRANS64.TRYWAIT P0, [R0+URZ+0x1e0], R3 ;  /* 0x0001e003000075a7 */ /* 0x0022a400080011ff */
[----:B--2---:R-:W-:Y:S05]  /*39b0*/  @!P0 NANOSLEEP.SYNCS 0x989680 ;  /* 0x009896800000895d */ /* 0x004fea0003900000 */
[----:B------:R-:W2:Y:S02]  /*39c0*/  @!P0 SYNCS.PHASECHK.TRANS64 P0, [R0+URZ+0x1e0], R3 ;  /* 0x0001e003000085a7 */ /* 0x000ea400080010ff */
[----:B--2---:R-:W-:Y:S05]  /*39d0*/  @P0 EXIT ;  /* 0x000000000000094d */ /* 0x004fea0003800000 */
[----:B------:R-:W-:Y:S05]  /*39e0*/  BRA `(.L_x_71) ;  /* 0xfffffffc00ec7947 */ /* 0x000fea000383ffff */
.L_x_64:
[----:B------:R-:W-:-:S09]  /*39f0*/  UISETP.NE.AND UP1, UPT, UR8, URZ, UPT ;  /* 0x000000ff0800728c */ /* 0x000fd2000bf25270 */
[----:B------:R-:W-:Y:S05]  /*3a00*/  BRA.U UP1, `(.L_x_72) ;  /* 0x0000000d01947547 */ /* 0x000fea000b800000 */
[----:B------:R-:W-:Y:S01]  /*3a10*/  UMOV UR4, 0x40 ;  /* 0x0000004000047882 */ /* 0x000fe20000000000 */
[----:B------:R-:W-:Y:S01]  /*3a20*/  NOP ;  /* 0x0000000000007918 */ /* 0x000fe20000000000 */
[----:B------:R-:W-:Y:S01]  /*3a30*/  ULEA UR4, UR37, UR4, 0x18 ;  /* 0x0000000425047291 */ /* 0x000fe2000f8ec0ff */
[----:B------:R-:W-:Y:S02]  /*3a40*/  UMOV UR5, 0x400 ;  /* 0x0000040000057882 */ /* 0x000fe40000000000 */
[----:B------:R-:W-:-:S06]  /*3a50*/  ULEA UR37, UR37, UR5, 0x18 ;  /* 0x0000000525257291 */ /* 0x000fcc000f8ec0ff */
[----:B------:R-:W1:Y:S02]  /*3a60*/  LDS.U8 R0, [UR4+0x1c] ;  /* 0x00001c04ff007984 */ /* 0x000e640008000000 */
[----:B-1----:R-:W-:-:S13]  /*3a70*/  ISETP.NE.AND P0, PT, R0, RZ, PT ;  /* 0x000000ff0000720c */ /* 0x002fda0003f05270 */
[----:B------:R-:W-:Y:S05]  /*3a80*/  @P0 BRA `(.L_x_73) ;  /* 0x0000000000580947 */ /* 0x000fea0003800000 */
[----:B------:R-:W-:-:S13]  /*3a90*/  ELECT P0, URZ, PT ;  /* 0x0000000000ff782f */ /* 0x000fda0003800000 */
[----:B------:R-:W-:Y:S05]  /*3aa0*/  @!P0 BRA `(.L_x_74) ;  /* 0x0000000000608947 */ /* 0x000fea0003800000 */
[----:B------:R-:W-:Y:S01]  /*3ab0*/  UMOV UR5, 0x10 ;  /* 0x0000001000057882 */ /* 0x000fe20000000000 */
[----:B------:R-:W-:Y:S01]  /*3ac0*/  HFMA2 R0, -RZ, RZ, 0, 5.9604644775390625e-08 ;  /* 0x00000001ff007431 */ /* 0x000fe200000001ff */
[----:B------:R-:W-:-:S03]  /*3ad0*/  MOV R2, 0xffff ;  /* 0x0000ffff00027802 */ /* 0x000fc60000000f00 */
[----:B------:R-:W-:Y:S04]  /*3ae0*/  DEPBAR.LE SB1, 0x36 ;  /* 0x00009d800000791a */ /* 0x000fe80000000000 */
[----:B------:R-:W1:Y:S02]  /*3af0*/  UTCATOMSWS.FIND_AND_SET.ALIGN UP0, UR5, UR5 ;  /* 0x00000005000575e3 */ /* 0x000e640008000800 */
[----:B-1----:R-:W-:Y:S01]  /*3b00*/  MOV R3, UR5 ;  /* 0x0000000500037c02 */ /* 0x002fe20008000f00 */
[----:B------:R-:W-:Y:S06]  /*3b10*/  BRA.U UP0, `(.L_x_75) ;  /* 0x0000000100187547 */ /* 0x000fec000b800000 */
.L_x_76:
[----:B------:R-:W-:Y:S05]  /*3b20*/  NANOSLEEP 0x64 ;  /* 0x000000640000795d */ /* 0x000fea0003800000 */
[----:B------:R-:W-:-:S05]  /*3b30*/  UMOV UR5, 0x10 ;  /* 0x0000001000057882 */ /* 0x000fca0000000000 */
[----:B------:R-:W-:Y:S04]  /*3b40*/  DEPBAR.LE SB1, 0x36 ;  /* 0x00009d800000791a */ /* 0x000fe80000000000 */
[----:B------:R-:W1:Y:S02]  /*3b50*/  UTCATOMSWS.FIND_AND_SET.ALIGN UP0, UR5, UR5 ;  /* 0x00000005000575e3 */ /* 0x000e640008000800 */
[----:B-1----:R-:W-:Y:S01]  /*3b60*/  MOV R3, UR5 ;  /* 0x0000000500037c02 */ /* 0x002fe20008000f00 */
[----:B------:R-:W-:Y:S05]  /*3b70*/  BRA.U !UP0, `(.L_x_76) ;  /* 0xfffffffd08e87547 */ /* 0x000fea000b83ffff */
.L_x_75:
[-C--:B------:R-:W-:Y:S02]  /*3b80*/  SHF.L.U32 R2, R2, R3.reuse, RZ ;  /* 0x0000000302027219 */ /* 0x080fe400000006ff */
[----:B------:R-:W-:Y:S01]  /*3b90*/  SHF.L.U32 R0, R0, R3, RZ ;  /* 0x0000000300007219 */ /* 0x000fe200000006ff */
[----:B------:R-:W-:Y:S02]  /*3ba0*/  IMAD.SHL.U32 R3, R3, 0x20, RZ ;  /* 0x0000002003037824 */ /* 0x000fe400078e00ff */
[----:B------:R1:W-:Y:S04]  /*3bb0*/  ATOMS.OR RZ, [UR4+0x14], R2 ;  /* 0x00001402ffff798c */ /* 0x0003e8000b000004 */
[----:B------:R1:W-:Y:S04]  /*3bc0*/  ATOMS.OR RZ, [UR4+0x18], R0 ;  /* 0x00001800ffff798c */ /* 0x0003e8000b000004 */
[----:B------:R1:W-:Y:S01]  /*3bd0*/  STS [UR37+0x280], R3 ;  /* 0x00028003ff007988 */ /* 0x0003e20008000825 */
[----:B------:R-:W-:Y:S05]  /*3be0*/  BRA `(.L_x_74) ;  /* 0x0000000000107947 */ /* 0x000fea0003800000 */
.L_x_73:
[----:B------:R-:W-:Y:S02]  /*3bf0*/  MOV R0, 0xffffffff ;  /* 0xffffffff00007802 */ /* 0x000fe40000000f00 */
[----:B------:R-:W-:-:S03]  /*3c00*/  MOV R2, 0x3c30 ;  /* 0x00003c3000027802 */ /* 0x000fc60000000f00 */
[----:B------:R1:W-:Y:S04]  /*3c10*/  STS [UR37+0x280], R0 ;  /* 0x00028000ff007988 */ /* 0x0003e80008000825 */
[----:B-1-3-5:R-:W-:Y:S05]  /*3c20*/  CALL.REL.NOINC `($__internal_1_$__cuda_sm10x_tcgen05_guardrail_trap_phase_invalid_during_alloc) ;  /* 0x0000004400687944 */ /* 0x02afea0003c00000 */
.L_x_74:
[----:B------:R-:W-:Y:S05]  /*3c30*/  WARPSYNC.ALL ;  /* 0x0000000000007948 */ /* 0x000fea0003800000 */
[----:B------:R-:W2:Y:S01]  /*3c40*/  S2UR UR6, SR_CgaCtaId ;  /* 0x00000000000679c3 */ /* 0x000ea20000008800 */
[----:B------:R-:W-:Y:S01]  /*3c50*/  UMOV UR4, 0x400 ;  /* 0x0000040000047882 */ /* 0x000fe20000000000 */
[----:B------:R-:W-:-:S06]  /*3c60*/  NOP ;  /* 0x0000000000007918 */ /* 0x000fcc0000000000 */
[----:B------:R-:W-:Y:S06]  /*3c70*/  BAR.ARV 0x6, 0xa0 ;  /* 0x0182800000007b1d */ /* 0x000fec0000002000 */
[----:B------:R-:W4:Y:S01]  /*3c80*/  LDCU UR7, c[0x0][0x38c] ;  /* 0x00007180ff0777ac */ /* 0x000f220008000800 */
[----:B------:R-:W-:Y:S01]  /*3c90*/  IMAD.MOV.U32 R11, RZ, RZ, 0x1 ;  /* 0x00000001ff0b7424 */ /* 0x000fe200078e00ff */
[----:B------:R-:W-:Y:S01]  /*3ca0*/  CS2R R8, SRZ ;  /* 0x0000000000087805 */ /* 0x000fe2000001ff00 */
[----:B------:R-:W-:Y:S01]  /*3cb0*/  IMAD.MOV.U32 R10, RZ, RZ, RZ ;  /* 0x000000ffff0a7224 */ /* 0x000fe200078e00ff */
[----:B------:R-:W-:Y:S01]  /*3cc0*/  UMOV UR18, URZ ;  /* 0x000000ff00127c82 */ /* 0x000fe20008000000 */
[----:B------:R-:W-:Y:S01]  /*3cd0*/  UMOV UR17, URZ ;  /* 0x000000ff00117c82 */ /* 0x000fe20008000000 */
[----:B------:R-:W-:Y:S01]  /*3ce0*/  UMOV UR22, 0x0 ;  /* 0x0000000000167882 */ /* 0x000fe20000000000 */
[----:B------:R-:W-:Y:S01]  /*3cf0*/  UMOV UR23, 0x4100490 ;  /* 0x0410049000177882 */ /* 0x000fe20000000000 */
[----:B------:R-:W-:Y:S01]  /*3d00*/  UMOV UR20, 0x0 ;  /* 0x0000000000147882 */ /* 0x000fe20000000000 */
[----:B------:R-:W-:Y:S01]  /*3d10*/  UMOV UR21, 0x4100490 ;  /* 0x0410049000157882 */ /* 0x000fe20000000000 */
[----:B--2---:R-:W-:Y:S01]  /*3d20*/  ULEA UR6, UR6, UR4, 0x18 ;  /* 0x0000000406067291 */ /* 0x004fe2000f8ec0ff */
[----:B------:R-:W2:Y:S03]  /*3d30*/  LDCU UR4, c[0x0][0x38c] ;  /* 0x00007180ff0477ac */ /* 0x000ea60008000800 */
[----:B------:R-:W-:-:S02]  /*3d40*/  UIADD3 UR11, UPT, UPT, UR6, 0x2600, URZ ;  /* 0x00002600060b7890 */ /* 0x000fc4000fffe0ff */
[----:B----4-:R-:W-:-:S03]  /*3d50*/  UIADD3 UR7, UPT, UPT, UR7, 0x3f, URZ ;  /* 0x0000003f07077890 */ /* 0x010fc6000fffe0ff */
[----:B-1----:R-:W1:Y:S01]  /*3d60*/  LDS R0, [UR6+0x280] ;  /* 0x00028006ff007984 */ /* 0x002e620008000800 */
[----:B------:R-:W-:Y:S02]  /*3d70*/  UIADD3 UR12, UPT, UPT, UR6, 0x1d600, URZ ;  /* 0x0001d600060c7890 */ /* 0x000fe4000fffe0ff */
[----:B------:R-:W-:Y:S02]  /*3d80*/  USHF.R.S32.HI UR5, URZ, 0x1f, UR7 ;  /* 0x0000001fff057899 */ /* 0x000fe40008011407 */
[----:B------:R-:W-:Y:S02]  /*3d90*/  USHF.R.U32.HI UR11, URZ, 0x4, UR11 ;  /* 0x00000004ff0b7899 */ /* 0x000fe4000801160b */
[----:B------:R-:W-:Y:S02]  /*3da0*/  ULEA.HI UR5, UR5, UR7, URZ, 0x6 ;  /* 0x0000000705057291 */ /* 0x000fe4000f8f30ff */
[----:B------:R-:W-:Y:S02]  /*3db0*/  USHF.R.U32.HI UR12, URZ, 0x4, UR12 ;  /* 0x00000004ff0c7899 */ /* 0x000fe4000801160c */
[----:B------:R-:W-:-:S02]  /*3dc0*/  USHF.R.S32.HI UR5, URZ, 0x6, UR5 ;  /* 0x00000006ff057899 */ /* 0x000fc40008011405 */
[----:B------:R-:W-:Y:S02]  /*3dd0*/  ULOP3.LUT UR11, UR11, 0x3fff, URZ, 0xc0, !UPT ;  /* 0x00003fff0b0b7892 */ /* 0x000fe4000f8ec0ff */
[----:B------:R-:W-:Y:S02]  /*3de0*/  UISETP.LT.AND UP0, UPT, UR5, 0x1, UPT ;  /* 0x000000010500788c */ /* 0x000fe4000bf01270 */
[----:B------:R-:W-:Y:S02]  /*3df0*/  ULOP3.LUT UR12, UR12, 0x3fff, URZ, 0xc0, !UPT ;  /* 0x00003fff0c0c7892 */ /* 0x000fe4000f8ec0ff */
[----:B------:R-:W-:Y:S02]  /*3e00*/  USEL UR10, UR5, 0x1, !UP0 ;  /* 0x00000001050a7887 */ /* 0x000fe4000c000000 */
[----:B------:R-:W-:Y:S02]  /*3e10*/  ULOP3.LUT UR11, UR11, 0x10000, URZ, 0xfc, !UPT ;  /* 0x000100000b0b7892 */ /* 0x000fe4000f8efcff */
[----:B------:R-:W-:-:S02]  /*3e20*/  ULOP3.LUT UR12, UR12, 0x10000, URZ, 0xfc, !UPT ;  /* 0x000100000c0c7892 */ /* 0x000fc4000f8efcff */
[----:B------:R-:W-:Y:S02]  /*3e30*/  UIADD3 UR10, UPT, UPT, -UR10, URZ, URZ ;  /* 0x000000ff0a0a7290 */ /* 0x000fe4000fffe1ff */
[----:B--2---:R-:W-:Y:S01]  /*3e40*/  UISETP.GE.AND UP3, UPT, UR4, 0x1, UPT ;  /* 0x000000010400788c */ /* 0x004fe2000bf66270 */
[----:B-1----:R-:W-:-:S15]  /*3e50*/  R2UR UR19, R0 ;  /* 0x00000000001372ca */ /* 0x002fde00000e0000 */
.L_x_83:
[----:B------:R-:W-:Y:S02]  /*3e60*/  LEA R0, R10, UR6, 0x3 ;  /* 0x000000060a007c11 */ /* 0x000fe4000f8e18ff */
[----:B------:R-:W-:Y:S02]  /*3e70*/  SHF.L.U32 R5, R9, 0x1f, RZ ;  /* 0x0000001f09057819 */ /* 0x000fe400000006ff */
[----:B------:R-:W-:Y:S01]  /*3e80*/  PLOP3.LUT P0, PT, PT, PT, UP3, 0x80, 0x8 ;  /* 0x000000000008781c */ /* 0x000fe20003f0f038 */
[----:B------:R-:W-:Y:S01]  /*3e90*/  VIADD R3, R0, 0x1e0 ;  /* 0x000001e000037836 */ /* 0x000fe20000000000 */
[----:B-1----:R-:W1:Y:S02]  /*3ea0*/  SYNCS.PHASECHK.TRANS64.TRYWAIT P1, [R0+URZ+0x1d0], R5 ;  /* 0x0001d005000075a7 */ /* 0x002e6400080211ff */
[----:B-1--4-:R-:W-:Y:S09]  /*3eb0*/  @!P1 BRA `(.L_x_77) ;  /* 0x0000003c00909947 */ /* 0x012ff20003800000 */
.L_x_180:
[----:B------:R-:W-:Y:S01]  /*3ec0*/  LEA R4, R10, UR6, 0x4 ;  /* 0x000000060a047c11 */ /* 0x000fe2000f8e20ff */
[----:B------:R-:W-:Y:S01]  /*3ed0*/  @UP3 ULEA UR4, UR17, UR6, 0x3 ;  /* 0x0000000611043291 */ /* 0x000fe2000f8e18ff */
[----:B------:R-:W-:Y:S01]  /*3ee0*/  PLOP3.LUT P2, PT, PT, PT, PT, 0x80, 0x8 ;  /* 0x000000000008781c */ /* 0x000fe20003f4f070 */
[----:B------:R-:W-:Y:S01]  /*3ef0*/  ULEA UR8, UR18, UR6, 0x3 ;  /* 0x0000000612087291 */ /* 0x000fe2000f8e18ff */
[----:B------:R-:W-:Y:S02]  /*3f00*/  PRMT R3, RZ, 0x654, R3 ;  /* 0x00000654ff037816 */ /* 0x000fe40000000003 */
[----:B-1----:R-:W1:Y:S01]  /*3f10*/  LDS.128 R4, [R4+0x260] ;  /* 0x0002600004047984 */ /* 0x002e620000000c00 */
[----:B------:R-:W-:Y:S02]  /*3f20*/  @P0 SHF.L.U32 R2, R8, 0x1f, RZ ;  /* 0x0000001f08020819 */ /* 0x000fe400000006ff */
[----:B------:R-:W-:Y:S01]  /*3f30*/  SHF.L.U32 R0, R11, 0x1f, RZ ;  /* 0x0000001f0b007819 */ /* 0x000fe200000006ff */
[----:B------:R-:W-:Y:S01]  /*3f40*/  @!PT LDS RZ, [RZ] ;  /* 0x00000000fffff984 */ /* 0x000fe20000000800 */
[----:B------:R-:W-:Y:S01]  /*3f50*/  @!PT LDS RZ, [RZ] ;  /* 0x00000000fffff984 */ /* 0x000fe20000000800 */
[----:B------:R-:W-:Y:S01]  /*3f60*/  @!PT LDS RZ, [RZ] ;  /* 0x00000000fffff984 */ /* 0x000fe20000000800 */
[----:B------:R-:W-:Y:S01]  /*3f70*/  @!PT LDS RZ, [RZ] ;  /* 0x00000000fffff984 */ /* 0x000fe20000000800 */
[----:B------:R2:W-:Y:S06]  /*3f80*/  MEMBAR.ALL.CTA ;  /* 0x0000000000007992 */ /* 0x0005ec0000008000 */
[----:B--2---:R-:W2:Y:S02]  /*3f90*/  FENCE.VIEW.ASYNC.S ;  /* 0x00000000000073c6 */ /* 0x004ea40000000000 */
[----:B--2---:R2:W-:Y:S01]  /*3fa0*/  SYNCS.ARRIVE.TRANS64.RED.A1T0 RZ, [R3+URZ], RZ ;  /* 0x000000ff03ff79a7 */ /* 0x0045e200081004ff */
[----:B------:R2:W4:Y:S01]  /*3fb0*/  @P0 SYNCS.PHASECHK.TRANS64.TRYWAIT P2, [UR4], R2 ;  /* 0x00000002ff0005a7 */ /* 0x0005220008041104 */
[----:B------:R-:W-:Y:S01]  /*3fc0*/  ULEA.HI UR4, UR18, UR18, URZ, 0x1 ;  /* 0x0000001212047291 */ /* 0x000fe2000f8f08ff */
[----:B-1----:R-:W-:-:S03]  /*3fd0*/  LOP3.LUT P1, RZ, R6, 0x1, RZ, 0xc0, !PT ;  /* 0x0000000106ff7812 */ /* 0x002fc6000782c0ff */
[----:B------:R-:W-:Y:S02]  /*3fe0*/  USHF.L.U32 UR9, UR4, 0x5, URZ ;  /* 0x0000000504097899 */ /* 0x000fe400080006ff */
[----:B------:R-:W-:Y:S02]  /*3ff0*/  ULOP3.LUT UR4, UR4, 0xffe, URZ, 0xc0, !UPT ;  /* 0x00000ffe04047892 */ /* 0x000fe4000f8ec0ff */
[----:B------:R-:W-:Y:S02]  /*4000*/  ULOP3.LUT UR9, UR9, 0xffffffc0, URZ, 0xc0, !UPT ;  /* 0xffffffc009097892 */ /* 0x000fe4000f8ec0ff */
[----:B------:R-:W-:Y:S02]  /*4010*/  UIADD3 UR4, UPT, UPT, -UR4, UR18, URZ ;  /* 0x0000001204047290 */ /* 0x000fe4000fffe1ff */
[----:B------:R-:W-:Y:S01]  /*4020*/  UIADD3 UR9, UPT, UPT, UR19, UR9, URZ ;  /* 0x0000000913097290 */ /* 0x000fe2000fffe0ff */
[----:B------:R-:W1:Y:S03]  /*4030*/  SYNCS.PHASECHK.TRANS64.TRYWAIT P0, [UR8+0x210], R0 ;  /* 0x00021000ff0075a7 */ /* 0x000e660008001108 */
[----:B------:R-:W-:Y:S01]  /*4040*/  ULEA UR9, UR4, UR9, 0x14 ;  /* 0x0000000904097291 */ /* 0x000fe2000f8ea0ff */
[----:B-12-4-:R-:W-:Y:S11]  /*4050*/  @!P0 BRA `(.L_x_78) ;  /* 0x0000003c003c8947 */ /* 0x016ff60003800000 */
.L_x_182:
[----:B------:R-:W-:Y:S01]  /*4060*/  IADD3 R10, PT, PT, R10, 0x1, RZ ;  /* 0x000000010a0a7810 */ /* 0x000fe20007ffe0ff */
[----:B------:R-:W-:Y:S06]  /*4070*/  BRA.U !UP3, `(.L_x_79) ;  /* 0x000000010b987547 */ /* 0x000fec000b800000 */
[----:B------:R-:W-:Y:S01]  /*4080*/  UPLOP3.LUT UP4, UPT, UPT, UPT, UPT, 0x40, 0x4 ;  /* 0x000000000004789c */ /* 0x000fe20003f8e870 */
[----:B------:R-:W-:Y:S01]  /*4090*/  UMOV UR16, UR10 ;  /* 0x0000000a00107c82 */ /* 0x000fe20008000000 */
[----:B------:R-:W-:Y:S01]  /*40a0*/  UMOV UR15, UR5 ;  /* 0x00000005000f7c82 */ /* 0x000fe20008000000 */
[----:B------:R-:W-:-:S08]  /*40b0*/  UMOV UR14, UR17 ;  /* 0x00000011000e7c82 */ /* 0x000fd00008000000 */
.L_x_82:
[----:B------:R-:W-:Y:S02]  /*40c0*/  UIADD3 UR16, UPT, UPT, UR16, 0x1, URZ ;  /* 0x0000000110107890 */ /* 0x000fe4000fffe0ff */
[----:B--2---:R-:W-:Y:S02]  /*40d0*/  ULEA UR7, UR14, UR6, 0x3 ;  /* 0x000000060e077291 */ /* 0x004fe4000f8e18ff */
[----:B------:R-:W-:Y:S01]  /*40e0*/  UISETP.NE.AND UP0, UPT, UR16, URZ, UPT ;  /* 0x000000ff1000728c */ /* 0x000fe2000bf05270 */
[----:B----4-:R-:W-:Y:S10]  /*40f0*/  @P2 BRA `(.L_x_80) ;  /* 0x00000000000c2947 */ /* 0x010ff40003800000 */
[----:B-1----:R-:W-:Y:S04]  /*4100*/  SHF.L.U32 R3, R8, 0x1f, RZ ;  /* 0x0000001f08037819 */ /* 0x002fe800000006ff */
[----:B------:R-:W1:Y:S02]  /*4110*/  SYNCS.PHASECHK.TRANS64.TRYWAIT P0, [UR7], R3 ;  /* 0x00000003ff0075a7 */ /* 0x000e640008001107 */
[----:B-1----:R-:W-:Y:S05]  /*4120*/  @!P0 BRA `(.L_x_81) ;  /* 0x0000003c00208947 */ /* 0x002fea0003800000 */
.L_x_80:
[----:B------:R-:W-:Y:S01]  /*4130*/  UISETP.NE.AND UP1, UPT, UR15, 0x1, UPT ;  /* 0x000000010f00788c */ /* 0x000fe2000bf25270 */
[----:B------:R-:W-:Y:S01]  /*4140*/  PLOP3.LUT P2, PT, PT, PT, PT, 0x80, 0x8 ;  /* 0x000000000008781c */ /* 0x000fe20003f4f070 */
[----:B------:R-:W-:Y:S02]  /*4150*/  UIADD3 UR17, UPT, UPT, UR14, 0x1, URZ ;  /* 0x000000010e117890 */ /* 0x000fe4000fffe0ff */
[----:B------:R-:W-:Y:S02]  /*4160*/  ULEA UR24, UR14, UR12, 0x8 ;  /* 0x0000000c0e187291 */ /* 0x000fe4000f8e40ff */
[----:B------:R-:W-:Y:S01]  /*4170*/  UISETP.NE.AND UP2, UPT, UR17, 0x1b, UPT ;  /* 0x0000001b1100788c */ /* 0x000fe2000bf45270 */
[----:B------:R-:W-:Y:S01]  /*4180*/  PLOP3.LUT P0, PT, PT, PT, UP1, 0x80, 0x8 ;  /* 0x000000000008781c */ /* 0x000fe20003f0f018 */
[----:B------:R-:W-:Y:S02]  /*4190*/  ULEA UR26, UR14, UR11, 0x8 ;  /* 0x0000000b0e1a7291 */ /* 0x000fe4000f8e40ff */
[----:B------:R-:W-:Y:S02]  /*41a0*/  USEL UR13, URZ, 0x1, UP2 ;  /* 0x00000001ff0d7887 */ /* 0x000fe40009000000 */
[----:B------:R-:W-:Y:S02]  /*41b0*/  USEL UR17, UR17, URZ, UP2 ;  /* 0x000000ff11117287 */ /* 0x000fe40009000000 */
[----:B------:R-:W-:Y:S02]  /*41c0*/  UIADD3 UR30, UPT, UPT, UR24, 0x2, URZ ;  /* 0x00000002181e7890 */ /* 0x000fe4000fffe0ff */
[----:B------:R-:W-:Y:S01]  /*41d0*/  @UP1 ULEA UR4, UR17, UR6, 0x3 ;  /* 0x0000000611041291 */ /* 0x000fe2000f8e18ff */
[----:B------:R-:W-:Y:S01]  /*41e0*/  LOP3.LUT R8, R8, UR13, RZ, 0x3c, !PT ;  /* 0x0000000d08087c12 */ /* 0x000fe2000f8e3cff */
[----:B------:R-:W-:Y:S02]  /*41f0*/  UIADD3 UR28, UPT, UPT, UR26, 0x2, URZ ;  /* 0x000000021a1c7890 */ /* 0x000fe4000fffe0ff */
[----:B------:R-:W-:Y:S01]  /*4200*/  UIADD3 UR7, UPT, UPT, UR7, 0xd8, URZ ;  /* 0x000000d807077890 */ /* 0x000fe2000fffe0ff */
[----:B-1----:R-:W-:Y:S01]  /*4210*/  @P0 SHF.L.U32 R0, R8, 0x1f, RZ ;  /* 0x0000001f08000819 */ /* 0x002fe200000006ff */
[----:B------:R-:W-:Y:S01]  /*4220*/  UMOV UR25, 0x80004020 ;  /* 0x8000402000197882 */ /* 0x000fe20000000000 */
[----:B------:R-:W-:Y:S01]  /*4230*/  UMOV UR27, 0x80004020 ;  /* 0x80004020001b7882 */ /* 0x000fe20000000000 */
[----:B------:R-:W-:Y:S01]  /*4240*/  UMOV UR31, 0x80004020 ;  /* 0x80004020001f7882 */ /* 0x000fe20000000000 */
[----:B------:R2:W4:Y:S01]  /*4250*/  @P0 SYNCS.PHASECHK.TRANS64.TRYWAIT P2, [UR4], R0 ;  /* 0x00000000ff0005a7 */ /* 0x0005220008041104 */
[----:B------:R-:W-:Y:S01]  /*4260*/  UIADD3 UR15, UPT, UPT, UR15, -0x1, URZ ;  /* 0xffffffff0f0f7890 */ /* 0x000fe2000fffe0ff */
[----:B------:R2:W-:Y:S01]  /*4270*/  UTCQMMA gdesc[UR26], gdesc[UR24], tmem[UR9], tmem[UR22], idesc[UR23], UP4 ;  /* 0x00ff16181a0075ea */ /* 0x0005e2000a000309 */
[----:B------:R-:W-:Y:S01]  /*4280*/  UPLOP3.LUT UP4, UPT, UPT, UPT, UPT, 0x80, 0x8 ;  /* 0x000000000008789c */ /* 0x000fe20003f8f070 */
[----:B------:R-:W-:Y:S01]  /*4290*/  UMOV UR29, 0x80004020 ;  /* 0x80004020001d7882 */ /* 0x000fe20000000000 */
[----:B------:R-:W-:Y:S01]  /*42a0*/  UMOV UR14, UR17 ;  /* 0x00000011000e7c82 */ /* 0x000fe20008000000 */
[----:B------:R2:W-:Y:S01]  /*42b0*/  UTCQMMA gdesc[UR28], gdesc[UR30], tmem[UR9], tmem[UR20], idesc[UR21], UPT ;  /* 0x00ff141e1c0075ea */ /* 0x0005e2000b800309 */
[----:B------:R2:W-:Y:S01]  /*42c0*/  UTCBAR [UR7], URZ ;  /* 0x000000ff070073e9 */ /* 0x0005e200080000ff */
[----:B------:R-:W-:Y:S06]  /*42d0*/  BRA.U UP0, `(.L_x_82) ;  /* 0xfffffffd00787547 */ /* 0x000fec000b83ffff */
.L_x_79:
[----:B------:R-:W-:Y:S01]  /*42e0*/  UIADD3 UR18, UPT, UPT, UR18, 0x1, URZ ;  /* 0x0000000112127890 */ /* 0x000fe2000fffe0ff */
[C---:B------:R-:W-:Y:S01]  /*42f0*/  ISETP.NE.AND P0, PT, R10.reuse, 0x2, PT ;  /* 0x000000020a00780c */ /* 0x040fe20003f05270 */
[----:B------:R-:W-:Y:S02]  /*4300*/  UIADD3 UR8, UPT, UPT, UR8, 0x1f0, URZ ;  /* 0x000001f008087890 */ /* 0x000fe4000fffe0ff */
[----:B------:R-:W-:Y:S01]  /*4310*/  UISETP.NE.AND UP0, UPT, UR18, 0x4, UPT ;  /* 0x000000041200788c */ /* 0x000fe2000bf05270 */
[----:B-12---:R-:W-:Y:S02]  /*4320*/  SEL R0, RZ, 0x1, P0 ;  /* 0x00000001ff007807 */ /* 0x006fe40000000000 */
[----:B------:R-:W-:Y:S01]  /*4330*/  SEL R10, R10, RZ, P0 ;  /* 0x000000ff0a0a7207 */ /* 0x000fe20000000000 */
[----:B------:R-:W-:Y:S01]  /*4340*/  USEL UR4, URZ, 0x1, UP0 ;  /* 0x00000001ff047887 */ /* 0x000fe20008000000 */
[----:B------:R-:W-:Y:S01]  /*4350*/  LOP3.LUT R9, R9, R0, RZ, 0x3c, !PT ;  /* 0x0000000009097212 */ /* 0x000fe200078e3cff */
[----:B------:R-:W-:Y:S01]  /*4360*/  USEL UR18, UR18, URZ, UP0 ;  /* 0x000000ff12127287 */ /* 0x000fe20008000000 */
[----:B------:R1:W-:Y:S03]  /*4370*/  UTCBAR [UR8], URZ ;  /* 0x000000ff080073e9 */ /* 0x0003e600080000ff */
[----:B------:R-:W-:Y:S01]  /*4380*/  LOP3.LUT R11, R11, UR4, RZ, 0x3c, !PT ;  /* 0x000000040b0b7c12 */ /* 0x000fe2000f8e3cff */
[----:B------:R-:W-:Y:S07]  /*4390*/  @P1 BRA `(.L_x_83) ;  /* 0xfffffff800b01947 */ /* 0x000fee000383ffff */
[----:B------:R-:W2:Y:S01]  /*43a0*/  S2UR UR4, SR_CgaCtaId ;  /* 0x00000000000479c3 */ /* 0x000ea20000008800 */
[----:B------:R-:W-:Y:S01]  /*43b0*/  ELECT P0, URZ, PT ;  /* 0x0000000000ff782f */ /* 0x000fe20003800000 */
[----:B------:R-:W-:Y:S01]  /*43c0*/  IMAD.MOV.U32 R0, RZ, RZ, 0x1 ;  /* 0x00000001ff007424 */ /* 0x000fe200078e00ff */
[----:B------:R-:W-:Y:S01]  /*43d0*/  UIADD3 UR6, UPT, UPT, UR6, 0x210, URZ ;  /* 0x0000021006067890 */ /* 0x000fe2000fffe0ff */
[----:B------:R-:W-:Y:S01]  /*43e0*/  SHF.L.U32 R3, R11, 0x1f, RZ ;  /* 0x0000001f0b037819 */ /* 0x000fe200000006ff */
[----:B------:R-:W-:-:S03]  /*43f0*/  UMOV UR5, 0x40 ;  /* 0x0000004000057882 */ /* 0x000fc60000000000 */
[----:B------:R-:W-:Y:S01]  /*4400*/  UVIRTCOUNT.DEALLOC.SMPOOL 0x80 ;  /* 0x000000800000784c */ /* 0x000fe20000000000 */
[----:B--2---:R-:W-:Y:S02]  /*4410*/  ULEA UR4, UR4, UR5, 0x18 ;  /* 0x0000000504047291 */ /* 0x004fe4000f8ec0ff */
[----:B------:R-:W-:-:S07]  /*4420*/  ULEA UR5, UR18, UR6, 0x3 ;  /* 0x0000000612057291 */ /* 0x000fce000f8e18ff */
[----:B------:R2:W-:Y:S02]  /*4430*/  @P0 STS.U8 [UR4+0x1c], R0 ;  /* 0x00001c00ff000988 */ /* 0x0005e40008000004 */
[----:B------:R-:W3:Y:S02]  /*4440*/  SYNCS.PHASECHK.TRANS64.TRYWAIT P0, [UR5], R3 ;  /* 0x00000003ff0075a7 */ /* 0x000ee40008001105 */
[----:B--23--:R-:W-:Y:S05]  /*4450*/  @!P0 BRA `(.L_x_84) ;  /* 0x00000038006c8947 */ /* 0x00cfea0003800000 */
.L_x_185:
[----:B------:R-:W-:-:S04]  /*4460*/  UIADD3 UR7, UPT, UPT, UR18, 0x1, URZ ;  /* 0x0000000112077890 */ /* 0x000fc8000fffe0ff */
[----:B------:R-:W-:-:S04]  /*4470*/  UISETP.NE.AND UP0, UPT, UR7, 0x4, UPT ;  /* 0x000000040700788c */ /* 0x000fc8000bf05270 */
[----:B-1----:R-:W-:Y:S02]  /*4480*/  USEL UR8, URZ, 0x1, UP0 ;  /* 0x00000001ff087887 */ /* 0x002fe40008000000 */
[----:B------:R-:W-:-:S04]  /*4490*/  USEL UR7, UR7, URZ, UP0 ;  /* 0x000000ff07077287 */ /* 0x000fc80008000000 */
[----:B------:R-:W-:Y:S01]  /*44a0*/  ULEA UR5, UR7, UR6, 0x3 ;  /* 0x0000000607057291 */ /* 0x000fe2000f8e18ff */
[----:B------:R-:W-:-:S04]  /*44b0*/  LOP3.LUT R2, R11, UR8, RZ, 0x3c, !PT ;  /* 0x000000080b027c12 */ /* 0x000fc8000f8e3cff */
[----:B--2---:R-:W-:-:S04]  /*44c0*/  SHF.L.U32 R3, R2, 0x1f, RZ ;  /* 0x0000001f02037819 */ /* 0x004fc800000006ff */
[----:B------:R-:W1:Y:S02]  /*44d0*/  SYNCS.PHASECHK.TRANS64.TRYWAIT P0, [UR5], R3 ;  /* 0x00000003ff0075a7 */ /* 0x000e640008001105 */
[----:B-1----:R-:W-:Y:S05]  /*44e0*/  @!P0 BRA `(.L_x_85) ;  /* 0x0000003800608947 */ /* 0x002fea0003800000 */
.L_x_187:
        /* <DEDUP_REMOVED lines=9> */
.L_x_189:
[----:B------:R-:W-:-:S04]  /*4580*/  UIADD3 UR7, UPT, UPT, UR7, 0x1, URZ ;  /* 0x0000000107077890 */ /* 0x000fc8000fffe0ff */
[----:B------:R-:W-:-:S04]  /*4590*/  UISETP.NE.AND UP0, UPT, UR7, 0x4, UPT ;  /* 0x000000040700788c */ /* 0x000fc8000bf05270 */
[----:B------:R-:W-:Y:S02]  /*45a0*/  USEL UR5, URZ, 0x1, UP0 ;  /* 0x00000001ff057887 */ /* 0x000fe40008000000 */
[----:B------:R-:W-:-:S04]  /*45b0*/  USEL UR7, UR7, URZ, UP0 ;  /* 0x000000ff07077287 */ /* 0x000fc80008000000 */
[----:B------:R-:W-:Y:S01]  /*45c0*/  ULEA UR7, UR7, UR6, 0x3 ;  /* 0x0000000607077291 */ /* 0x000fe2000f8e18ff */
[----:B-1----:R-:W-:-:S04]  /*45d0*/  LOP3.LUT R3, R2, UR5, RZ, 0x3c, !PT ;  /* 0x0000000502037c12 */ /* 0x002fc8000f8e3cff */
[----:B------:R-:W-:-:S04]  /*45e0*/  SHF.L.U32 R3, R3, 0x1f, RZ ;  /* 0x0000001f03037819 */ /* 0x000fc800000006ff */
[----:B------:R-:W1:Y:S02]  /*45f0*/  SYNCS.PHASECHK.TRANS64.TRYWAIT P0, [UR7], R3 ;  /* 0x00000003ff0075a7 */ /* 0x000e640008001107 */
[----:B-1----:R-:W-:Y:S05]  /*4600*/  @!P0 BRA `(.L_x_87) ;  /* 0x0000003800488947 */ /* 0x002fea0003800000 */
.L_x_191:
[----:B------:R-:W-:Y:S01]  /*4610*/  NOP ;  /* 0x0000000000007918 */ /* 0x000fe20000000000 */
[----:B-1----:R-:W1:Y:S01]  /*4620*/  LDS R0, [UR4+0x14] ;  /* 0x00001404ff007984 */ /* 0x002e620008000800 */
[----:B------:R-:W-:Y:S01]  /*4630*/  ULOP3.LUT UR6, UR19, 0xffff, URZ, 0xc0, !UPT ;  /* 0x0000ffff13067892 */ /* 0x000fe2000f8ec0ff */
[----:B------:R-:W-:Y:S01]  /*4640*/  UMOV UR8, 0xffff ;  /* 0x0000ffff00087882 */ /* 0x000fe20000000000 */
[----:B------:R-:W-:Y:S02]  /*4650*/  UMOV UR5, 0x1 ;  /* 0x0000000100057882 */ /* 0x000fe40000000000 */
[----:B------:R-:W-:-:S04]  /*4660*/  USHF.R.U32.HI UR6, URZ, 0x5, UR6 ;  /* 0x00000005ff067899 */ /* 0x000fc80008011606 */
[----:B------:R-:W-:Y:S02]  /*4670*/  USHF.L.U32 UR8, UR8, UR6, URZ ;  /* 0x0000000608087299 */ /* 0x000fe400080006ff */
[----:B------:R-:W-:-:S04]  /*4680*/  USHF.L.U32 UR5, UR5, UR6, URZ ;  /* 0x0000000605057299 */ /* 0x000fc800080006ff */
[----:B-1----:R-:W-:-:S04]  /*4690*/  LOP3.LUT R0, R0, UR8, RZ, 0xc0, !PT ;  /* 0x0000000800007c12 */ /* 0x002fc8000f8ec0ff */
[----:B------:R-:W-:-:S13]  /*46a0*/  ISETP.NE.AND P0, PT, R0, UR8, PT ;  /* 0x0000000800007c0c */ /* 0x000fda000bf05270 */
[----:B------:R-:W-:Y:S05]  /*46b0*/  @P0 BRA `(.L_x_88) ;  /* 0x0000000000580947 */ /* 0x000fea0003800000 */
[----:B------:R-:W1:Y:S02]  /*46c0*/  LDS R0, [UR4+0x18] ;  /* 0x00001804ff007984 */ /* 0x000e640008000800 */
[----:B-1----:R-:W-:-:S04]  /*46d0*/  LOP3.LUT R0, R0, UR5, RZ, 0xc0, !PT ;  /* 0x0000000500007c12 */ /* 0x002fc8000f8ec0ff */
[----:B------:R-:W-:-:S13]  /*46e0*/  ISETP.NE.AND P0, PT, R0, UR5, PT ;  /* 0x0000000500007c0c */ /* 0x000fda000bf05270 */
[----:B------:R-:W-:Y:S05]  /*46f0*/  @P0 BRA `(.L_x_89) ;  /* 0x00000000003c0947 */ /* 0x000fea0003800000 */
[----:B------:R-:W1:Y:S01]  /*4700*/  S2R R2, SR_LANEID ;  /* 0x0000000000027919 */ /* 0x000e620000000000 */
[----:B------:R-:W-:Y:S01]  /*4710*/  ULOP3.LUT UR8, URZ, UR8, URZ, 0x33, !UPT ;  /* 0x00000008ff087292 */ /* 0x000fe2000f8e33ff */
[----:B------:R-:W-:Y:S01]  /*4720*/  LOP3.LUT R4, RZ, UR5, RZ, 0x33, !PT ;  /* 0x00000005ff047c12 */ /* 0x000fe2000f8e33ff */
[----:B------:R-:W-:Y:S02]  /*4730*/  VOTEU.ANY UR7, UPT, PT ;  /* 0x0000000000077886 */ /* 0x000fe400038e0100 */
[----:B------:R-:W-:Y:S01]  /*4740*/  UFLO.U32 UR7, UR7 ;  /* 0x00000007000772bd */ /* 0x000fe200080e0000 */
[----:B------:R-:W2:Y:S01]  /*4750*/  REDUX UR5, R4 ;  /* 0x00000000040573c4 */ /* 0x000ea20000000000 */
[----:B------:R-:W-:-:S06]  /*4760*/  IMAD.U32 R0, RZ, RZ, UR8 ;  /* 0x00000008ff007e24 */ /* 0x000fcc000f8e00ff */
[----:B------:R3:W-:Y:S01]  /*4770*/  UTCATOMSWS.AND URZ, UR8 ;  /* 0x0000000800ff79e3 */ /* 0x0007e20008000000 */
[----:B------:R-:W4:Y:S01]  /*4780*/  REDUX UR6, R0 ;  /* 0x00000000000673c4 */ /* 0x000f220000000000 */
[----:B-1----:R-:W-:Y:S01]  /*4790*/  ISETP.EQ.U32.AND P0, PT, R2, UR7, PT ;  /* 0x0000000702007c0c */ /* 0x002fe2000bf02070 */
[----:B--2---:R-:W-:Y:S01]  /*47a0*/  IMAD.U32 R2, RZ, RZ, UR5 ;  /* 0x00000005ff027e24 */ /* 0x004fe2000f8e00ff */
[----:B----4-:R-:W-:-:S11]  /*47b0*/  MOV R3, UR6 ;  /* 0x0000000600037c02 */ /* 0x010fd60008000f00 */
[----:B------:R3:W-:Y:S04]  /*47c0*/  @P0 ATOMS.AND RZ, [UR4+0x14], R3 ;  /* 0x00001403ffff098c */ /* 0x0007e8000a800004 */
[----:B------:R3:W-:Y:S01]  /*47d0*/  @P0 ATOMS.AND RZ, [UR4+0x18], R2 ;  /* 0x00001802ffff098c */ /* 0x0007e2000a800004 */
[----:B------:R-:W-:Y:S05]  /*47e0*/  BRA `(.L_x_90) ;  /* 0x0000000000147947 */ /* 0x000fea0003800000 */
.L_x_89:
[----:B------:R-:W-:Y:S02]  /*47f0*/  MOV R2, 0x4810 ;  /* 0x0000481000027802 */ /* 0x000fe40000000f00 */
[----:B----45:R-:W-:Y:S05]  /*4800*/  CALL.REL.NOINC `($__internal_0_$__cuda_sm10x_tcgen05_guardrail_trap_col_being_dealloced_not_returned_by_alloc) ;  /* 0x0000003800647944 */ /* 0x030fea0003c00000 */
[----:B------:R-:W-:Y:S05]  /*4810*/  BRA `(.L_x_90) ;  /* 0x0000000000087947 */ /* 0x000fea0003800000 */
.L_x_88:
[----:B------:R-:W-:Y:S02]  /*4820*/  MOV R2, 0x4840 ;  /* 0x0000484000027802 */ /* 0x000fe40000000f00 */
[----:B----45:R-:W-:Y:S05]  /*4830*/  CALL.REL.NOINC `($__internal_2_$__cuda_sm10x_tcgen05_guardrail_trap_unallocated_columns_being_dealloced) ;  /* 0x0000003800707944 */ /* 0x030fea0003c00000 */
.L_x_90:
[----:B------:R-:W-:Y:S01]  /*4840*/  NOP ;  /* 0x0000000000007918 */ /* 0x000fe20000000000 */
[----:B---3--:R-:W-:Y:S05]  /*4850*/  EXIT ;  /* 0x000000000000794d */ /* 0x008fea0003800000 */
.L_x_72:
[----:B------:R-:W-:-:S09]  /*4860*/  UISETP.NE.OR UP2, UPT, UR8, 0x3, !UP2 ;  /* 0x000000030800788c */ /* 0x000fd2000d745670 */
[----:B------:R-:W-:Y:S05]  /*4870*/  BRA.U UP2, `(.L_x_91) ;  /* 0x0000000902c87547 */ /* 0x000fea000b800000 */
[----:B------:R-:W1:Y:S01]  /*4880*/  LDCU.64 UR6, c[0x0][0x888] ;  /* 0x00011100ff0677ac */ /* 0x000e620008000a00 */
[----:B------:R-:W2:Y:S01]  /*4890*/  LDC R0, c[0x0][0xb30] ;  /* 0x0002cc00ff007b82 */ /* 0x000ea20000000800 */
[----:B------:R-:W-:Y:S01]  /*48a0*/  IMAD.MOV.U32 R30, RZ, RZ, 0x1 ;  /* 0x00000001ff1e7424 */ /* 0x000fe200078e00ff */
[----:B------:R-:W-:Y:S01]  /*48b0*/  CS2R R28, SRZ ;  /* 0x00000000001c7805 */ /* 0x000fe2000001ff00 */
[----:B------:R-:W4:Y:S01]  /*48c0*/  LDCU.64 UR4, c[0x0][0x890] ;  /* 0x00011200ff0477ac */ /* 0x000f220008000a00 */
[----:B------:R-:W-:Y:S01]  /*48d0*/  IMAD.MOV.U32 R25, RZ, RZ, 0x1000 ;  /* 0x00001000ff197424 */ /* 0x000fe200078e00ff */
[----:B------:R-:W-:-:S03]  /*48e0*/  UMOV UR8, 0x400 ;  /* 0x0000040000087882 */ /* 0x000fc60000000000 */
[----:B------:R-:W3:Y:S01]  /*48f0*/  LDC R19, c[0x0][0x370] ;  /* 0x0000dc00ff137b82 */ /* 0x000ee20000000800 */
[----:B------:R-:W-:-:S07]  /*4900*/  UPLOP3.LUT UP1, UPT, UPT, UPT, UPT, 0x40, 0x4 ;  /* 0x000000000004789c */ /* 0x000fce0003f2e870 */
[----:B------:R-:W3:Y:S01]  /*4910*/  LDC R2, c[0x0][0xb0c] ;  /* 0x0002c300ff027b82 */ /* 0x000ee20000000800 */
[----:B-1----:R-:W-:Y:S02]  /*4920*/  UISETP.NE.U32.AND UP2, UPT, UR6, URZ, UPT ;  /* 0x000000ff0600728c */ /* 0x002fe4000bf45070 */
[----:B------:R-:W-:Y:S02]  /*4930*/  ULEA UR6, UR37, UR8, 0x18 ;  /* 0x0000000825067291 */ /* 0x000fe4000f8ec0ff */
[----:B------:R-:W-:Y:S02]  /*4940*/  UISETP.NE.AND.EX UP2, UPT, UR7, URZ, UPT, UP2 ;  /* 0x000000ff0700728c */ /* 0x000fe4000bf45320 */
[----:B------:R-:W-:Y:S01]  /*4950*/  UIADD3 UR7, UPT, UPT, UR6, 0x1b0, URZ ;  /* 0x000001b006077890 */ /* 0x000fe2000fffe0ff */
[----:B------:R-:W1:Y:S01]  /*4960*/  LDC R18, c[0x0][0xb20] ;  /* 0x0002c800ff127b82 */ /* 0x000e620000000800 */
[----:B----4-:R-:W-:Y:S01]  /*4970*/  UISETP.NE.U32.AND UP3, UPT, UR4, URZ, UPT ;  /* 0x000000ff0400728c */ /* 0x010fe2000bf65070 */
[----:B--2---:R-:W-:Y:S01]  /*4980*/  ISETP.NE.AND P1, PT, R0, 0x1, PT ;  /* 0x000000010000780c */ /* 0x004fe20003f25270 */
[----:B------:R-:W-:-:S02]  /*4990*/  UPRMT UR37, UR37, 0x654, UR7 ;  /* 0x0000065425257896 */ /* 0x000fc40008000007 */
[----:B------:R-:W-:-:S03]  /*49a0*/  UISETP.NE.AND.EX UP3, UPT, UR5, URZ, UPT, UP3 ;  /* 0x000000ff0500728c */ /* 0x000fc6000bf65330 */
[----:B------:R-:W2:Y:S08]  /*49b0*/  LDC.64 R32, c[0x0][0x348] ;  /* 0x0000d200ff207b82 */ /* 0x000eb00000000a00 */
[----:B------:R-:W4:Y:S08]  /*49c0*/  LDC.64 R16, c[0x0][0xb10] ;  /* 0x0002c400ff107b82 */ /* 0x000f300000000a00 */
[----:B------:R-:W1:Y:S08]  /*49d0*/  LDC.64 R6, c[0x0][0xb18] ;  /* 0x0002c600ff067b82 */ /* 0x000e700000000a00 */
[----:B------:R-:W1:Y:S08]  /*49e0*/  LDC.64 R4, c[0x0][0xb28] ;  /* 0x0002ca00ff047b82 */ /* 0x000e700000000a00 */
[----:B---3--:R-:W1:Y:S02]  /*49f0*/  LDC R24, c[0x0][0x374] ;  /* 0x0000dd00ff187b82 */ /* 0x008e640000000800 */
.L_x_99:
[C---:B------:R-:W-:Y:S02]  /*4a00*/  LEA R0, R29.reuse, UR6, 0x3 ;  /* 0x000000061d007c11 */ /* 0x040fe4000f8e18ff */
[----:B------:R-:W-:Y:S02]  /*4a10*/  SHF.L.U32 R3, R28, 0x1f, RZ ;  /* 0x0000001f1c037819 */ /* 0x000fe400000006ff */
[----:B------:R-:W-:Y:S02]  /*4a20*/  LEA R20, R29, UR6, 0x4 ;  /* 0x000000061d147c11 */ /* 0x000fe4000f8e20ff */
[----:B---3--:R-:W3:Y:S02]  /*4a30*/  SYNCS.PHASECHK.TRANS64.TRYWAIT P0, [R0+URZ+0x1d0], R3 ;  /* 0x0001d003000075a7 */ /* 0x008ee400080011ff */
[----:B---3--:R-:W-:Y:S05]  /*4a40*/  @!P0 BRA `(.L_x_92) ;  /* 0x0000003400508947 */ /* 0x008fea0003800000 */
.L_x_192:
[----:B------:R-:W-:Y:S01]  /*4a50*/  ISETP.GE.AND P0, PT, R40, 0x1, PT ;  /* 0x000000012800780c */ /* 0x000fe20003f06270 */
[----:B------:R-:W1:Y:S01]  /*4a60*/  LDS.128 R20, [R20+0x260] ;  /* 0x0002600014147984 */ /* 0x000e620000000c00 */
[----:B------:R-:W-:Y:S01]  /*4a70*/  ISETP.NE.U32.AND P4, PT, RZ, UR4, PT ;  /* 0x00000004ff007c0c */ /* 0x000fe2000bf85070 */
[----:B---3--:R-:W-:Y:S01]  /*4a80*/  VIADD R0, R0, 0x1e0 ;  /* 0x000001e000007836 */ /* 0x008fe20000000000 */
[----:B------:R-:W-:Y:S02]  /*4a90*/  SHF.L.U32 R26, R30, 0x1f, RZ ;  /* 0x0000001f1e1a7819 */ /* 0x000fe400000006ff */
[----:B------:R-:W-:Y:S02]  /*4aa0*/  ISETP.NE.AND.EX P4, PT, RZ, UR5, PT, P4 ;  /* 0x00000005ff007c0c */ /* 0x000fe4000bf85340 */
[----:B------:R-:W-:Y:S01]  /*4ab0*/  PRMT R0, RZ, 0x654, R0 ;  /* 0x00000654ff007816 */ /* 0x000fe20000000000 */
[----:B------:R-:W-:Y:S01]  /*4ac0*/  @!PT LDS RZ, [RZ] ;  /* 0x00000000fffff984 */ /* 0x000fe20000000800 */
[----:B------:R-:W-:Y:S01]  /*4ad0*/  @!PT LDS RZ, [RZ] ;  /* 0x00000000fffff984 */ /* 0x000fe20000000800 */
[----:B------:R-:W-:Y:S01]  /*4ae0*/  @!PT LDS RZ, [RZ] ;  /* 0x00000000fffff984 */ /* 0x000fe20000000800 */
[----:B------:R-:W-:Y:S01]  /*4af0*/  @!PT LDS RZ, [RZ] ;  /* 0x00000000fffff984 */ /* 0x000fe20000000800 */
[----:B------:R3:W-:Y:S06]  /*4b00*/  MEMBAR.ALL.CTA ;  /* 0x0000000000007992 */ /* 0x0007ec0000008000 */
[----:B---3--:R-:W3:Y:S02]  /*4b10*/  FENCE.VIEW.ASYNC.S ;  /* 0x00000000000073c6 */ /* 0x008ee40000000000 */
[----:B---3--:R3:W-:Y:S01]  /*4b20*/  SYNCS.ARRIVE.TRANS64.RED.A1T0 RZ, [R0+URZ], RZ ;  /* 0x000000ff00ff79a7 */ /* 0x0087e200081004ff */
[----:B-1----:R-:W-:Y:S11]  /*4b30*/  LOP3.LUT P3, RZ, R22, 0x1, RZ, 0xc0, !PT ;  /* 0x0000000116ff7812 */ /* 0x002ff6000786c0ff */
[----:B------:R-:W-:Y:S02]  /*4b40*/  @!UPT UIADD3 URZ, UPT, UPT, URZ, URZ, URZ ;  /* 0x000000fffffff290 */ /* 0x000fe4000fffe0ff */
[----:B------:R-:W-:Y:S02]  /*4b50*/  @P3 MOV R13, R20 ;  /* 0x00000014000d3202 */ /* 0x000fe40000000f00 */
[----:B------:R-:W-:Y:S01]  /*4b60*/  @P3 LOP3.LUT R8, R21, 0xffff, RZ, 0xc0, !PT ;  /* 0x0000ffff15083812 */ /* 0x000fe200078ec0ff */
[----:B---3--:R-:W-:Y:S06]  /*4b70*/  @!P0 BRA `(.L_x_93) ;  /* 0x0000000000a48947 */ /* 0x008fec0003800000 */
[----:B------:R-:W-:Y:S01]  /*4b80*/  IMAD.HI.U32 R31, R24, R7, RZ ;  /* 0x00000007181f7227 */ /* 0x000fe200078e00ff */
[----:B------:R-:W-:Y:S02]  /*4b90*/  ISETP.NE.AND P0, PT, R6, 0x1, PT ;  /* 0x000000010600780c */ /* 0x000fe40003f05270 */
[----:B------:R-:W-:Y:S01]  /*4ba0*/  ISETP.NE.AND P2, PT, R40, 0x1, PT ;  /* 0x000000012800780c */ /* 0x000fe20003f45270 */
[----:B----4-:R-:W-:Y:S01]  /*4bb0*/  IMAD.HI.U32 R34, R19, R16, RZ ;  /* 0x0000001013227227 */ /* 0x010fe200078e00ff */
[----:B------:R-:W-:Y:S02]  /*4bc0*/  SHF.R.U32.HI R31, RZ, R18, R31 ;  /* 0x00000012ff1f7219 */ /* 0x000fe4000001161f */
[----:B------:R-:W-:Y:S01]  /*4bd0*/  ISETP.NE.AND P5, PT, R2, 0x1, PT ;  /* 0x000000010200780c */ /* 0x000fe20003fa5270 */
[----:B------:R-:W-:Y:S01]  /*4be0*/  IMAD.HI.U32 R36, R13, R16, RZ ;  /* 0x000000100d247227 */ /* 0x000fe200078e00ff */
[----:B------:R-:W-:Y:S02]  /*4bf0*/  SHF.R.U32.HI R34, RZ, R17, R34 ;  /* 0x00000011ff227219 */ /* 0x000fe40000011622 */
[----:B------:R-:W-:Y:S01]  /*4c00*/  SEL R3, R24, R31, !P0 ;  /* 0x0000001f18037207 */ /* 0x000fe20004000000 */
[C---:B------:R-:W-:Y:S01]  /*4c10*/  IMAD.HI.U32 R31, R8.reuse, R7, RZ ;  /* 0x00000007081f7227 */ /* 0x040fe200078e00ff */
[----:B------:R-:W-:Y:S02]  /*4c20*/  SEL R11, R19, R34, !P5 ;  /* 0x00000022130b7207 */ /* 0x000fe40006800000 */
[----:B------:R-:W-:Y:S01]  /*4c30*/  SHF.R.U32.HI R36, RZ, R17, R36 ;  /* 0x00000011ff247219 */ /* 0x000fe20000011624 */
[----:B------:R-:W-:Y:S01]  /*4c40*/  IMAD.HI.U32 R38, R3, R4, RZ ;  /* 0x0000000403267227 */ /* 0x000fe200078e00ff */
[----:B------:R-:W-:Y:S03]  /*4c50*/  SHF.R.U32.HI R31, RZ, R18, R31 ;  /* 0x00000012ff1f7219 */ /* 0x000fe6000001161f */
[----:B------:R-:W-:Y:S01]  /*4c60*/  IMAD.HI.U32 R34, R11, R4, RZ ;  /* 0x000000040b227227 */ /* 0x000fe200078e00ff */
[----:B------:R-:W-:Y:S02]  /*4c70*/  @P2 SHF.R.U32.HI R3, RZ, R5, R38 ;  /* 0x00000005ff032219 */ /* 0x000fe40000011626 */
[----:B------:R-:W-:Y:S02]  /*4c80*/  SEL R9, R8, R31, !P0 ;  /* 0x0000001f08097207 */ /* 0x000fe40004000000 */
[----:B------:R-:W-:Y:S01]  /*4c90*/  @P2 SHF.R.U32.HI R11, RZ, R5, R34 ;  /* 0x00000005ff0b2219 */ /* 0x000fe20000011622 */
[C---:B------:R-:W-:Y:S01]  /*4ca0*/  IMAD R10, R40.reuse, R3, RZ ;  /* 0x00000003280a7224 */ /* 0x040fe200078e02ff */
[----:B------:R-:W-:Y:S01]  /*4cb0*/  SEL R3, R13, R36, !P5 ;  /* 0x000000240d037207 */ /* 0x000fe20006800000 */
[C---:B------:R-:W-:Y:S03]  /*4cc0*/  IMAD.HI.U32 R14, R9.reuse, R4, RZ ;  /* 0x00000004090e7227 */ /* 0x040fe600078e00ff */
[----:B------:R-:W-:Y:S01]  /*4cd0*/  ISETP.GE.AND P0, PT, R9, R10, PT ;  /* 0x0000000a0900720c */ /* 0x000fe20003f06270 */
[C---:B------:R-:W-:Y:S01]  /*4ce0*/  IMAD R12, R40.reuse, R11, RZ ;  /* 0x0000000b280c7224 */ /* 0x040fe200078e02ff */
[-C--:B------:R-:W-:Y:S04]  /*4cf0*/  SHF.R.U32.HI R14, RZ, R5.reuse, R14 ;  /* 0x00000005ff0e7219 */ /* 0x080fe8000001160e */
[----:B------:R-:W-:Y:S02]  /*4d00*/  ISETP.GE.OR P0, PT, R3, R12, P0 ;  /* 0x0000000c0300720c */ /* 0x000fe40000706670 */
[----:B------:R-:W-:Y:S05]  /*4d10*/  SEL R15, R9, R14, !P2 ;  /* 0x0000000e090f7207 */ /* 0x000fea0005000000 */
[----:B------:R-:W-:Y:S04]  /*4d20*/  IMAD.MOV R14, RZ, RZ, -R15 ;  /* 0x000000ffff0e7224 */ /* 0x000fe800078e0a0f */
[----:B------:R-:W-:Y:S02]  /*4d30*/  IMAD R14, R40, R14, R9 ;  /* 0x0000000e280e7224 */ /* 0x000fe400078e0209 */
[C---:B------:R-:W-:Y:S05]  /*4d40*/  @!P0 IMAD.HI.U32 R10, R3.reuse, R4, RZ ;  /* 0x00000004030a8227 */ /* 0x040fea00078e00ff */
[----:B------:R-:W-:Y:S04]  /*4d50*/  @!P0 SHF.R.U32.HI R10, RZ, R5, R10 ;  /* 0x00000005ff0a8219 */ /* 0x000fe8000001160a */
[----:B------:R-:W-:Y:S01]  /*4d60*/  @!P0 SEL R0, R3, R10, !P2 ;  /* 0x0000000a03008207 */ /* 0x000fe20005000000 */
[----:B------:R-:W-:Y:S03]  /*4d70*/  IMAD.MOV R10, RZ, RZ, -R3 ;  /* 0x000000ffff0a7224 */ /* 0x000fe600078e0a03 */
[----:B------:R-:W-:Y:S01]  /*4d80*/  @!P0 IADD3 R15, PT, PT, R15, -R0, RZ ;  /* 0x800000000f0f8210 */ /* 0x000fe20007ffe0ff */
[----:B------:R-:W-:Y:S01]  /*4d90*/  @!P0 IMAD R0, R11, R14, R0 ;  /* 0x0000000e0b008224 */ /* 0x000fe200078e0200 */
[----:B------:R-:W-:Y:S01]  /*4da0*/  IADD3 R11, PT, PT, -R9, RZ, RZ ;  /* 0x000000ff090b7210 */ /* 0x000fe20007ffe1ff */
[----:B------:R-:W-:Y:S02]  /*4db0*/  IMAD R13, R2, R10, R13 ;  /* 0x0000000a020d7224 */ /* 0x000fe400078e020d */
[----:B------:R-:W-:Y:S02]  /*4dc0*/  @!P0 IMAD R9, R15, R40, R3 ;  /* 0x000000280f098224 */ /* 0x000fe400078e0203 */
[----:B------:R-:W-:Y:S02]  /*4dd0*/  @!P0 IMAD.MOV.U32 R3, RZ, RZ, R0 ;  /* 0x000000ffff038224 */ /* 0x000fe400078e0000 */
[----:B------:R-:W-:Y:S02]  /*4de0*/  IMAD R8, R6, R11, R8 ;  /* 0x0000000b06087224 */ /* 0x000fe400078e0208 */
[----:B------:R-:W-:Y:S02]  /*4df0*/  IMAD R13, R3, R2, R13 ;  /* 0x00000002030d7224 */ /* 0x000fe400078e020d */
[----:B------:R-:W-:Y:S02]  /*4e00*/  IMAD R8, R9, R6, R8 ;  /* 0x0000000609087224 */ /* 0x000fe400078e0208 */
.L_x_93:
[----:B------:R-:W-:Y:S05]  /*4e10*/  BRA.U UP1, `(.L_x_94) ;  /* 0x0000000101107547 */ /* 0x000fea000b800000 */
[----:B------:R-:W-:Y:S04]  /*4e20*/  MOV R0, UR13 ;  /* 0x0000000d00007c02 */ /* 0x000fe80008000f00 */
[----:B------:R-:W-:Y:S04]  /*4e30*/  SHF.L.U32 R3, R0, 0x1f, RZ ;  /* 0x0000001f00037819 */ /* 0x000fe800000006ff */
[----:B------:R-:W1:Y:S02]  /*4e40*/  SYNCS.PHASECHK.TRANS64.TRYWAIT P0, [UR6+0x1c8], R3 ;  /* 0x0001c803ff0075a7 */ /* 0x000e640008001106 */
[----:B-1----:R-:W-:Y:S05]  /*4e50*/  @!P0 BRA `(.L_x_95) ;  /* 0x0000003000608947 */ /* 0x002fea0003800000 */
.L_x_94:
[----:B------:R-:W-:Y:S05]  /*4e60*/  BRA.U !UP3, `(.L_x_96) ;  /* 0x000000010b347547 */ /* 0x000fea000b800000 */
[----:B------:R-:W-:Y:S01]  /*4e70*/  UPLOP3.LUT UP0, UPT, UPT, UPT, UP2, 0x80, 0x8 ;  /* 0x000000000008789c */ /* 0x000fe20003f0f020 */
[----:B-1----:R-:W-:Y:S02]  /*4e80*/  HFMA2 R0, -RZ, RZ, 0, 5.9604644775390625e-08 ;  /* 0x00000001ff007431 */ /* 0x002fe400000001ff */
[----:B------:R-:W-:Y:S03]  /*4e90*/  IMAD.MOV.U32 R96, RZ, RZ, 0x1 ;  /* 0x00000001ff607424 */ /* 0x000fe600078e00ff */
[----:B------:R-:W-:Y:S05]  /*4ea0*/  PLOP3.LUT P0, PT, PT, PT, UP0, 0x80, 0x8 ;  /* 0x000000000008781c */ /* 0x000fea0003f0f008 */
[----:B------:R-:W1:Y:S01]  /*4eb0*/  @UP0 LDCU.64 UR8, c[0x0][0x888] ;  /* 0x00011100ff0807ac */ /* 0x000e620008000a00 */
[----:B------:R-:W-:Y:S07]  /*4ec0*/  @UP0 UIMAD UR7, UR36, UR4, URZ ;  /* 0x00000004240702a4 */ /* 0x000fee000f8e02ff */
[----:B------:R-:W-:Y:S01]  /*4ed0*/  @!P0 PRMT R96, R0, 0x7610, R96 ;  /* 0x0000761000608816 */ /* 0x000fe20000000060 */
[----:B-1----:R-:W-:Y:S03]  /*4ee0*/  @UP0 UIMAD.WIDE UR8, UR7, 0x4, UR8 ;  /* 0x00000004070808a5 */ /* 0x002fe6000f8e0208 */
[----:B------:R-:W1:Y:S03]  /*4ef0*/  @!UP0 LDCU UR7, c[0x0][0x880] ;  /* 0x00011000ff0787ac */ /* 0x000e660008000800 */
[----:B------:R-:W-:Y:S01]  /*4f00*/  IMAD.U32 R10, RZ, RZ, UR8 ;  /* 0x00000008ff0a7e24 */ /* 0x000fe2000f8e00ff */
[----:B------:R-:W-:Y:S05]  /*4f10*/  MOV R11, UR9 ;  /* 0x00000009000b7c02 */ /* 0x000fea0008000f00 */
[----:B-----5:R3:W5:Y:S02]  /*4f20*/  @P0 LDG.E R49, desc[UR40][R10.64] ;  /* 0x000000280a310981 */ /* 0x020764000c1e1900 */
[----:B-1-3--:R-:W-:Y:S07]  /*4f30*/  @!P0 IMAD.U32 R49, RZ, RZ, UR7 ;  /* 0x00000007ff318e24 */ /* 0x00afee000f8e00ff */
.L_x_96:
[----:B-----5:R-:W-:Y:S01]  /*4f40*/  @!P4 FSETP.EQ.AND P5, PT, R49, RZ, PT ;  /* 0x000000ff3100c20b */ /* 0x020fe20003fa2000 */
[----:B------:R-:W-:Y:S01]  /*4f50*/  @!UPT UIADD3 URZ, UPT, UPT, URZ, URZ, URZ ;  /* 0x000000fffffff290 */ /* 0x000fe2000fffe0ff */
[----:B------:R-:W-:Y:S11]  /*4f60*/  @!P4 BRA `(.L_x_97) ;  /* 0x000000000014c947 */ /* 0x000ff60003800000 */
[----:B------:R-:W-:Y:S02]  /*4f70*/  LOP3.LUT P0, RZ, R96, 0xff, RZ, 0xc0, !PT ;  /* 0x000000ff60ff7812 */ /* 0x000fe4000780c0ff */
[----:B------:R-:W-:Y:S04]  /*4f80*/  PLOP3.LUT P5, PT, PT, PT, UP0, 0x80, 0x8 ;  /* 0x000000000008781c */ /* 0x000fe80003faf008 */
[----:B------:R-:W-:Y:S07]  /*4f90*/  PLOP3.LUT P5, PT, P5, PT, PT, 0x8, 0x80 ;  /* 0x000000000080781c */ /* 0x000fee0002fae170 */
[----:B------:R-:W-:Y:S11]  /*4fa0*/  @P0 FSETP.EQ.AND P5, PT, R49, RZ, PT ;  /* 0x000000ff3100020b */ /* 0x000ff60003fa2000 */
[----:B------:R-:W-:Y:S02]  /*4fb0*/  @!UPT UIADD3 URZ, UPT, UPT, URZ, URZ, URZ ;  /* 0x000000fffffff290 */ /* 0x000fe4000fffe0ff */
.L_x_97:
[----:B------:R-:W3:Y:S01]  /*4fc0*/  SYNCS.PHASECHK.TRANS64.TRYWAIT P4, [UR6+0x1b8], R26 ;  /* 0x0001b81aff0075a7 */ /* 0x000ee20008081106 */
[----:B------:R-:W-:Y:S01]  /*4fd0*/  @P3 SHF.R.U32.HI R27, RZ, 0x10, R21 ;  /* 0x00000010ff1b3819 */ /* 0x000fe20000011615 */
[----:B------:R-:W-:Y:S01]  /*4fe0*/  VIADD R29, R29, 0x1 ;  /* 0x000000011d1d7836 */ /* 0x000fe20000000000 */
[----:B------:R-:W5:Y:S08]  /*4ff0*/  LDC.64 R14, c[0x0][0xb10] ;  /* 0x0002c400ff0e7b82 */ /* 0x000f700000000a00 */
[----:B------:R-:W2:Y:S08]  /*5000*/  LDC.64 R10, c[0x0][0xb18] ;  /* 0x0002c600ff0a7b82 */ /* 0x000eb00000000a00 */
[----:B-1----:R-:W1:Y:S08]  /*5010*/  @!P1 LDC R0, c[0x0][0xb20] ;  /* 0x0002c800ff009b82 */ /* 0x002e700000000800 */
[----:B------:R-:W4:Y:S01]  /*5020*/  @!P1 LDC R3, c[0x0][0xb0c] ;  /* 0x0002c300ff039b82 */ /* 0x000f220000000800 */
[----:B-----5:R-:W-:Y:S05]  /*5030*/  @!P1 IMAD.HI.U32 R14, R13, R14, RZ ;  /* 0x0000000e0d0e9227 */ /* 0x020fea00078e00ff */
[----:B------:R-:W-:Y:S01]  /*5040*/  @!P1 SHF.R.U32.HI R14, RZ, R15, R14 ;  /* 0x0000000fff0e9219 */ /* 0x000fe2000001160e */
[----:B--2---:R-:W-:Y:S01]  /*5050*/  @!P1 IMAD.HI.U32 R11, R8, R11, RZ ;  /* 0x0000000b080b9227 */ /* 0x004fe200078e00ff */
[----:B------:R-:W-:Y:S04]  /*5060*/  @!P1 ISETP.NE.AND P0, PT, R10, 0x1, PT ;  /* 0x000000010a00980c */ /* 0x000fe80003f05270 */
[----:B-1----:R-:W-:Y:S02]  /*5070*/  @!P1 SHF.R.U32.HI R9, RZ, R0, R11 ;  /* 0x00000000ff099219 */ /* 0x002fe4000001160b */
[----:B----4-:R-:W-:Y:S02]  /*5080*/  @!P1 ISETP.NE.AND P2, PT, R3, 0x1, PT ;  /* 0x000000010300980c */ /* 0x010fe40003f45270 */
[----:B------:R-:W-:Y:S02]  /*5090*/  @!P1 SEL R9, R8, R9, !P0 ;  /* 0x0000000908099207 */ /* 0x000fe40004000000 */
[----:B------:R-:W-:Y:S02]  /*50a0*/  ELECT P0, URZ, PT ;  /* 0x0000000000ff782f */ /* 0x000fe40003800000 */
[----:B------:R-:W-:Y:S05]  /*50b0*/  @!P1 SEL R14, R13, R14, !P2 ;  /* 0x0000000e0d0e9207 */ /* 0x000fea0005000000 */
[----:B------:R-:W-:Y:S02]  /*50c0*/  @!P1 IMAD.IADD R0, R9, 0x1, -R14 ;  /* 0x0000000109009824 */ /* 0x000fe400078e0a0e */
[----:B------:R-:W-:Y:S02]  /*50d0*/  @!P1 IMAD.IADD R9, R14, 0x1, -R9 ;  /* 0x000000010e099824 */ /* 0x000fe400078e0a09 */
[----:B------:R-:W-:Y:S02]  /*50e0*/  @!P1 IMAD R13, R0, R3, R13 ;  /* 0x00000003000d9224 */ /* 0x000fe400078e020d */
[----:B------:R-:W-:Y:S01]  /*50f0*/  @!P1 IMAD R8, R9, R10, R8 ;  /* 0x0000000a09089224 */ /* 0x000fe200078e0208 */
[----:B---3--:R-:W-:Y:S06]  /*5100*/  @!P4 BRA `(.L_x_98) ;  /* 0x0000002c00ccc947 */ /* 0x008fec0003800000 */
.L_x_195:
[----:B------:R-:W-:Y:S01]  /*5110*/  PLOP3.LUT P5, PT, P5, P0, PT, 0xf2, 0x2f ;  /* 0x00000000002f781c */ /* 0x000fe20002fa1e72 */
[----:B------:R-:W-:Y:S01]  /*5120*/  UMOV UR14, 0x0 ;  /* 0x00000000000e7882 */ /* 0x000fe20000000000 */
[----:B------:R-:W-:Y:S01]  /*5130*/  LOP3.LUT R30, R30, 0x1, RZ, 0x3c, !PT ;  /* 0x000000011e1e7812 */ /* 0x000fe200078e3cff */
[----:B------:R-:W-:Y:S01]  /*5140*/  UMOV UR15, 0x10000000 ;  /* 0x10000000000f7882 */ /* 0x000fe20000000000 */
[----:B------:R-:W-:Y:S01]  /*5150*/  UMOV UR12, UR36 ;  /* 0x00000024000c7c82 */ /* 0x000fe20008000000 */
[----:B------:R-:W-:Y:S08]  /*5160*/  @P3 R2UR UR36, R27 ;  /* 0x000000001b2432ca */ /* 0x000ff000000e0000 */
[----:B-1----:R-:W-:Y:S01]  /*5170*/  @!P5 IADD3 R3, P0, PT, R32, 0x580, RZ ;  /* 0x000005802003d810 */ /* 0x002fe20007f1e0ff */
[----:B------:R-:W-:Y:S01]  /*5180*/  @!P5 IMAD.SHL.U32 R91, R91, 0x40, RZ ;  /* 0x000000405b5bd824 */ /* 0x000fe200078e00ff */
[----:B------:R-:W-:Y:S01]  /*5190*/  VOTEU.ALL UP1, P5 ;  /* 0x0000000000ff7886 */ /* 0x000fe20002820000 */
[----:B------:R-:W-:Y:S01]  /*51a0*/  @!P5 IMAD.SHL.U32 R97, R97, 0x40, RZ ;  /* 0x000000406161d824 */ /* 0x000fe200078e00ff */
[----:B------:R-:W-:Y:S01]  /*51b0*/  @!P5 R2UR UR8, R3 ;  /* 0x000000000308d2ca */ /* 0x000fe200000e0000 */
[----:B------:R-:W-:Y:S01]  /*51c0*/  @!P5 IMAD.X R0, RZ, RZ, R33, P0 ;  /* 0x000000ffff00d224 */ /* 0x000fe200000e0621 */
[----:B------:R-:W-:Y:S01]  /*51d0*/  @!P5 R2UR UR10, R91 ;  /* 0x000000005b0ad2ca */ /* 0x000fe200000e0000 */
[----:B------:R-:W-:Y:S01]  /*51e0*/  @!UP1 UIADD3 UR9, UPT, UPT, UR6, 0x1b0, URZ ;  /* 0x000001b006099890 */ /* 0x000fe2000fffe0ff */
[----:B------:R-:W-:Y:S01]  /*51f0*/  @!P5 R2UR UR11, R97 ;  /* 0x00000000610bd2ca */ /* 0x000fe200000e0000 */
[----:B------:R-:W-:Y:S01]  /*5200*/  IMAD.IADD R91, R8, 0x1, R79 ;  /* 0x00000001085b7824 */ /* 0x000fe200078e024f */
[----:B------:R-:W-:Y:S01]  /*5210*/  @!P5 R2UR UR7, R0 ;  /* 0x000000000007d2ca */ /* 0x000fe200000e0000 */
[----:B------:R-:W-:Y:S01]  /*5220*/  IMAD.IADD R97, R13, 0x1, R90 ;  /* 0x000000010d617824 */ /* 0x000fe200078e025a */
[C---:B------:R-:W-:Y:S04]  /*5230*/  ISETP.NE.AND P0, PT, R29.reuse, 0x2, PT ;  /* 0x000000021d00780c */ /* 0x040fe80003f05270 */
[----:B------:R-:W-:Y:S01]  /*5240*/  SEL R3, RZ, 0x1, P0 ;  /* 0x00000001ff037807 */ /* 0x000fe20000000000 */
[----:B------:R-:W-:Y:S01]  /*5250*/  IMAD.U32 R10, RZ, RZ, UR8 ;  /* 0x00000008ff0a7e24 */ /* 0x000fe2000f8e00ff */
[----:B------:R-:W-:Y:S01]  /*5260*/  @!UP1 UIADD3 UR8, UPT, UPT, UR6, 0x400, URZ ;  /* 0x0000040006089890 */ /* 0x000fe2000fffe0ff */
[----:B------:R-:W-:Y:S01]  /*5270*/  SEL R29, R29, RZ, P0 ;  /* 0x000000ff1d1d7207 */ /* 0x000fe20000000000 */
[----:B------:R-:W-:Y:S01]  /*5280*/  VOTEU.ALL UP1, P5 ;  /* 0x0000000000ff7886 */ /* 0x000fe20002820000 */
[----:B------:R-:W-:Y:S02]  /*5290*/  LOP3.LUT R28, R28, R3, RZ, 0x3c, !PT ;  /* 0x000000031c1c7212 */ /* 0x000fe400078e3cff */
[----:B------:R-:W-:Y:S01]  /*52a0*/  IMAD.U32 R11, RZ, RZ, UR7 ;  /* 0x00000007ff0b7e24 */ /* 0x000fe2000f8e00ff */
[----:B------:R-:W-:Y:S04]  /*52b0*/  @!P5 R2UR UR16, R10 ;  /* 0x000000000a10d2ca */ /* 0x000fe800000e0000 */
[----:B------:R-:W-:Y:S11]  /*52c0*/  @!P5 R2UR UR17, R11 ;  /* 0x000000000b11d2ca */ /* 0x000ff600000e0000 */
[----:B------:R-:W-:Y:S02]  /*52d0*/  @!UPT UIADD3 URZ, UPT, UPT, URZ, URZ, URZ ;  /* 0x000000fffffff290 */ /* 0x000fe4000fffe0ff */
[----:B------:R3:W-:Y:S01]  /*52e0*/  @!UP1 UTMALDG.3D [UR8], [UR16], desc[UR14] ;  /* 0x00000e08100095b4 */ /* 0x0007e20008011000 */
[----:B------:R3:W-:Y:S01]  /*52f0*/  @!P5 SYNCS.ARRIVE.TRANS64.RED.A0TR RZ, [UR6+0x1b0], R25 ;  /* 0x0001b019ffffd9a7 */ /* 0x0007e20008300406 */
[----:B------:R-:W-:Y:S01]  /*5300*/  UPLOP3.LUT UP1, UPT, UPT, UPT, UPT, 0x80, 0x8 ;  /* 0x000000000008789c */ /* 0x000fe20003f2f070 */
[----:B------:R-:W-:Y:S01]  /*5310*/  SYNCS.ARRIVE.TRANS64.RED.A1T0 RZ, [UR37], RZ ;  /* 0x000000ffffff79a7 */ /* 0x000fe20008100425 */
[----:B------:R-:W-:Y:S09]  /*5320*/  @P3 BRA `(.L_x_99) ;  /* 0xfffffff400b43947 */ /* 0x000ff2000383ffff */
[----:B------:R-:W-:Y:S07]  /*5330*/  MOV R0, UR6 ;  /* 0x0000000600007c02 */ /* 0x000fee0008000f00 */
.L_x_100:
[----:B-1----:R-:W-:-:S04]  /*5340*/  SHF.L.U32 R3, R30, 0x1f, RZ ;  /* 0x0000001f1e037819 */ /* 0x002fc800000006ff */
[----:B------:R1:W2:Y:S03]  /*5350*/  SYNCS.PHASECHK.TRANS64.TRYWAIT P0, [R0+URZ+0x1b8], R3 ;  /* 0x0001b803000075a7 */ /* 0x0002a600080011ff */
[----:B--2---:R-:W-:Y:S05]  /*5360*/  @!P0 NANOSLEEP.SYNCS 0x989680 ;  /* 0x009896800000895d */ /* 0x004fea0003900000 */
[----:B------:R-:W2:Y:S02]  /*5370*/  @!P0 SYNCS.PHASECHK.TRANS64 P0, [R0+URZ+0x1b8], R3 ;  /* 0x0001b803000085a7 */ /* 0x000ea400080010ff */
[----:B--23--:R-:W-:Y:S05]  /*5380*/  @P0 EXIT ;  /* 0x000000000000094d */ /* 0x00cfea0003800000 */
[----:B------:R-:W-:Y:S05]  /*5390*/  BRA `(.L_x_100) ;  /* 0xfffffffc00e87947 */ /* 0x000fea000383ffff */
.L_x_91:
[----:B------:R-:W-:-:S06]  /*53a0*/  UISETP.GE.AND UP1, UPT, UR8, 0x4, UPT ;  /* 0x000000040800788c */ /* 0x000fcc000bf26270 */
[----:B------:R-:W-:-:S13]  /*53b0*/  PLOP3.LUT P0, PT, PT, PT, UP1, 0x80, 0x8 ;  /* 0x000000000008781c */ /* 0x000fda0003f0f018 */
[----:B------:R-:W-:Y:S05]  /*53c0*/  @!P0 EXIT ;  /* 0x000000000000894d */ /* 0x000fea0003800000 */
[----:B------:R-:W-:Y:S01]  /*53d0*/  BAR.SYNC.DEFER_BLOCKING 0x6, 0xa0 ;  /* 0x0182800000007b1d */ /* 0x000fe20000010000 */
[C---:B------:R-:W-:Y:S02]  /*53e0*/  IMAD.SHL.U32 R5, R101.reuse, 0x40, RZ ;  /* 0x0000004065057824 */ /* 0x040fe400078e00ff */
[----:B------:R-:W-:Y:S02]  /*53f0*/  HFMA2 R111, -RZ, RZ, 0, 0 ;  /* 0x00000000ff6f7431 */ /* 0x000fe400000001ff */
[C---:B------:R-:W-:Y:S01]  /*5400*/  IMAD.SHL.U32 R0, R101.reuse, 0x20, RZ ;  /* 0x0000002065007824 */ /* 0x040fe200078e00ff */
[----:B------:R-:W-:Y:S01]  /*5410*/  CS2R R106, SRZ ;  /* 0x00000000006a7805 */ /* 0x000fe2000001ff00 */
[----:B------:R-:W-:Y:S01]  /*5420*/  IMAD.SHL.U32 R2, R101, 0x2, RZ ;  /* 0x0000000265027824 */ /* 0x000fe200078e00ff */
[----:B------:R-:W-:Y:S01]  /*5430*/  UMOV UR43, 0x400 ;  /* 0x00000400002b7882 */ /* 0x000fe20000000000 */
[----:B------:R-:W1:Y:S01]  /*5440*/  LDC R99, c[0x0][0x370] ;  /* 0x0000dc00ff637b82 */ /* 0x000e620000000800 */
[----:B------:R-:W-:Y:S01]  /*5450*/  ULEA UR43, UR37, UR43, 0x18 ;  /* 0x0000002b252b7291 */ /* 0x000fe2000f8ec0ff */
[----:B------:R-:W-:Y:S01]  /*5460*/  LOP3.LUT R7, R5, 0x180, RZ, 0xc0, !PT ;  /* 0x0000018005077812 */ /* 0x000fe200078ec0ff */
[C---:B------:R-:W-:Y:S01]  /*5470*/  IMAD.SHL.U32 R103, R101.reuse, 0x8, RZ ;  /* 0x0000000865677824 */ /* 0x040fe200078e00ff */
[----:B------:R-:W-:Y:S01]  /*5480*/  LOP3.LUT R0, R0, 0xc00, RZ, 0xc0, !PT ;  /* 0x00000c0000007812 */ /* 0x000fe200078ec0ff */
[----:B------:R-:W-:Y:S01]  /*5490*/  IMAD.U32 R46, R101, 0x10000, RZ ;  /* 0x00010000652e7824 */ /* 0x000fe200078e00ff */
[----:B------:R-:W-:Y:S01]  /*54a0*/  LOP3.LUT R2, R7, 0x20, R2, 0xf8, !PT ;  /* 0x0000002007027812 */ /* 0x000fe200078ef802 */
[----:B------:R-:W-:Y:S01]  /*54b0*/  UIADD3 UR4, UPT, UPT, UR43, 0x1400, URZ ;  /* 0x000014002b047890 */ /* 0x000fe2000fffe0ff */
[----:B------:R-:W2:Y:S01]  /*54c0*/  LDC R42, c[0x0][0xb0c] ;  /* 0x0002c300ff2a7b82 */ /* 0x000ea20000000800 */
[----:B------:R-:W-:Y:S01]  /*54d0*/  LOP3.LUT R0, R0, 0x40, R5, 0xf8, !PT ;  /* 0x0000004000007812 */ /* 0x000fe200078ef805 */
[----:B------:R-:W-:Y:S01]  /*54e0*/  IMAD.MOV.U32 R44, RZ, RZ, RZ ;  /* 0x000000ffff2c7224 */ /* 0x000fe200078e00ff */
[----:B------:R-:W-:Y:S01]  /*54f0*/  LOP3.LUT R103, R2, 0x30, R103, 0x78, !PT ;  /* 0x0000003002677812 */ /* 0x000fe200078e7867 */
[----:B------:R-:W-:Y:S01]  /*5500*/  IMAD.MOV.U32 R108, RZ, RZ, RZ ;  /* 0x000000ffff6c7224 */ /* 0x000fe200078e00ff */
[----:B------:R-:W-:Y:S01]  /*5510*/  LOP3.LUT R0, R0, 0x200, R5, 0xf8, !PT ;  /* 0x0000020000007812 */ /* 0x000fe200078ef805 */
[----:B------:R-:W-:Y:S01]  /*5520*/  IMAD.SHL.U32 R5, R101, 0x10, RZ ;  /* 0x0000001065057824 */ /* 0x000fe200078e00ff */
[----:B------:R-:W-:Y:S01]  /*5530*/  LOP3.LUT R46, R46, 0x600000, RZ, 0xc0, !PT ;  /* 0x006000002e2e7812 */ /* 0x000fe200078ec0ff */
[----:B------:R-:W4:Y:S01]  /*5540*/  LDC R98, c[0x0][0xb20] ;  /* 0x0002c800ff627b82 */ /* 0x000f220000000800 */
[----:B------:R-:W3:Y:S01]  /*5550*/  LDS R3, [UR43+0x280] ;  /* 0x0002802bff037984 */ /* 0x000ee20008000800 */
[----:B------:R-:W-:Y:S01]  /*5560*/  LOP3.LUT R103, R0, R103, RZ, 0xfc, !PT ;  /* 0x0000006700677212 */ /* 0x000fe200078efcff */
[----:B------:R-:W-:Y:S01]  /*5570*/  IMAD.U32 R109, RZ, RZ, UR4 ;  /* 0x00000004ff6d7e24 */ /* 0x000fe2000f8e00ff */
[----:B------:R-:W-:Y:S01]  /*5580*/  LOP3.LUT R5, R5, 0x20, RZ, 0xc0, !PT ;  /* 0x0000002005057812 */ /* 0x000fe200078ec0ff */
[----:B------:R-:W1:Y:S01]  /*5590*/  LDCU.64 UR46, c[0x0][0x348] ;  /* 0x00006900ff2e77ac */ /* 0x000e620008000a00 */
[----:B------:R-:W-:-:S02]  /*55a0*/  IADD3 R102, PT, PT, R103, UR43, RZ ;  /* 0x0000002b67667c10 */ /* 0x000fc4000fffe0ff */
[----:B------:R-:W1:Y:S01]  /*55b0*/  LDC R41, c[0x0][0xb30] ;  /* 0x0002cc00ff297b82 */ /* 0x000e620000000800 */
[----:B------:R-:W1:Y:S01]  /*55c0*/  LDCU.64 UR38, c[0x0][0x888] ;  /* 0x00011100ff2677ac */ /* 0x000e620008000a00 */
[----:B------:R-:W-:Y:S01]  /*55d0*/  IADD3 R102, PT, PT, -R5, 0x400, R102 ;  /* 0x0000040005667810 */ /* 0x000fe20007ffe166 */
[----:B------:R-:W-:-:S05]  /*55e0*/  UIADD3 UR42, UPT, UPT, UR43, 0x400, URZ ;  /* 0x000004002b2a7890 */ /* 0x000fca000fffe0ff */
[----:B------:R-:W1:Y:S08]  /*55f0*/  LDC.64 R88, c[0x0][0xb10] ;  /* 0x0002c400ff587b82 */ /* 0x000e700000000a00 */
[----:B------:R-:W1:Y:S08]  /*5600*/  LDC.64 R38, c[0x0][0xb18] ;  /* 0x0002c600ff267b82 */ /* 0x000e700000000a00 */
[----:B------:R-:W1:Y:S08]  /*5610*/  LDC.64 R84, c[0x0][0x888] ;  /* 0x00022200ff547b82 */ /* 0x000e700000000a00 */
[----:B------:R-:W1:Y:S01]  /*5620*/  LDC.64 R36, c[0x0][0xb28] ;  /* 0x0002ca00ff247b82 */ /* 0x000e620000000a00 */
[----:B---3--:R-:W-:-:S07]  /*5630*/  IMAD.IADD R46, R3, 0x1, R46 ;  /* 0x00000001032e7824 */ /* 0x008fce00078e022e */
[----:B------:R-:W3:Y:S08]  /*5640*/  LDC.64 R86, c[0x0][0x890] ;  /* 0x00022400ff567b82 */ /* 0x000ef00000000a00 */
[----:B------:R-:W1:Y:S08]  /*5650*/  LDC.64 R82, c[0x0][0x8b0] ;  /* 0x00022c00ff527b82 */ /* 0x000e700000000a00 */
[----:B------:R-:W1:Y:S08]  /*5660*/  LDC.64 R80, c[0x0][0x8a8] ;  /* 0x00022a00ff507b82 */ /* 0x000e700000000a00 */
[----:B--2-4-:R-:W1:Y:S02]  /*5670*/  LDC R100, c[0x0][0x374] ;  /* 0x0000dd00ff647b82 */ /* 0x014e640000000800 */
.L_x_118:
[----:B------:R-:W-:Y:S02]  /*5680*/  LEA R0, R111, UR43, 0x3 ;  /* 0x0000002b6f007c11 */ /* 0x000fe4000f8e18ff */
[----:B------:R-:W-:Y:S02]  /*5690*/  SHF.L.U32 R3, R107, 0x1f, RZ ;  /* 0x0000001f6b037819 */ /* 0x000fe400000006ff */
[----:B------:R-:W-:Y:S02]  /*56a0*/  LEA R16, R111, UR43, 0x4 ;  /* 0x0000002b6f107c11 */ /* 0x000fe4000f8e20ff */
[----:B--2---:R-:W2:Y:S02]  /*56b0*/  SYNCS.PHASECHK.TRANS64.TRYWAIT P0, [R0+URZ+0x1d0], R3 ;  /* 0x0001d003000075a7 */ /* 0x004ea400080011ff */
[----:B-12---:R-:W-:Y:S05]  /*56c0*/  @!P0 BRA `(.L_x_101) ;  /* 0x0000002800748947 */ /* 0x006fea0003800000 */
.L_x_196:
[----:B------:R-:W4:Y:S01]  /*56d0*/  LDC.64 R12, c[0x0][0xb10] ;  /* 0x0002c400ff0c7b82 */ /* 0x000f220000000a00 */
[----:B------:R-:W3:Y:S01]  /*56e0*/  LDS.128 R16, [R16+0x260] ;  /* 0x0002600010107984 */ /* 0x000ee20000000c00 */
[----:B-1----:R-:W-:Y:S01]  /*56f0*/  ISETP.NE.AND P1, PT, R41, 0x1, PT ;  /* 0x000000012900780c */ /* 0x002fe20003f25270 */
[----:B--2---:R-:W-:Y:S01]  /*5700*/  VIADD R0, R0, 0x1e0 ;  /* 0x000001e000007836 */ /* 0x004fe20000000000 */
[----:B------:R-:W-:Y:S04]  /*5710*/  ISETP.GE.AND P0, PT, R40, 0x1, PT ;  /* 0x000000012800780c */ /* 0x000fe80003f06270 */
[----:B------:R-:W1:Y:S01]  /*5720*/  LDC.64 R10, c[0x0][0xb18] ;  /* 0x0002c600ff0a7b82 */ /* 0x000e620000000a00 */
[----:B------:R-:W-:Y:S01]  /*5730*/  PRMT R0, RZ, 0x654, R0 ;  /* 0x00000654ff007816 */ /* 0x000fe20000000000 */
[----:B------:R-:W-:Y:S01]  /*5740*/  @!PT LDS RZ, [RZ] ;  /* 0x00000000fffff984 */ /* 0x000fe20000000800 */
[----:B------:R-:W-:Y:S01]  /*5750*/  @!PT LDS RZ, [RZ] ;  /* 0x00000000fffff984 */ /* 0x000fe20000000800 */
[----:B------:R-:W-:Y:S01]  /*5760*/  @!PT LDS RZ, [RZ] ;  /* 0x00000000fffff984 */ /* 0x000fe20000000800 */
[----:B------:R-:W-:Y:S01]  /*5770*/  @!PT LDS RZ, [RZ] ;  /* 0x00000000fffff984 */ /* 0x000fe20000000800 */
[----:B------:R2:W-:Y:S06]  /*5780*/  MEMBAR.ALL.CTA ;  /* 0x0000000000007992 */ /* 0x0005ec0000008000 */
[----:B--2---:R-:W2:Y:S01]  /*5790*/  FENCE.VIEW.ASYNC.S ;  /* 0x00000000000073c6 */ /* 0x004ea20000000000 */
[----:B------:R-:W1:Y:S08]  /*57a0*/  @!P1 LDC R14, c[0x0][0xb20] ;  /* 0x0002c800ff0e9b82 */ /* 0x000e700000000800 */
[----:B------:R-:W1:Y:S01]  /*57b0*/  @!P1 LDC R9, c[0x0][0xb0c] ;  /* 0x0002c300ff099b82 */ /* 0x000e620000000800 */
[----:B--2---:R2:W-:Y:S01]  /*57c0*/  SYNCS.ARRIVE.TRANS64.RED.A1T0 RZ, [R0+URZ], RZ ;  /* 0x000000ff00ff79a7 */ /* 0x0045e200081004ff */
[----:B---3--:R-:W-:Y:S04]  /*57d0*/  LOP3.LUT P4, RZ, R18, 0x1, RZ, 0xc0, !PT ;  /* 0x0000000112ff7812 */ /* 0x008fe8000788c0ff */
[----:B------:R-:W-:Y:S09]  /*57e0*/  P2R R110, PR, RZ, 0x10 ;  /* 0x00000010ff6e7803 */ /* 0x000ff20000000000 */
[----:B------:R-:W-:Y:S02]  /*57f0*/  @P4 MOV R45, R16 ;  /* 0x00000010002d4202 */ /* 0x000fe40000000f00 */
[----:B------:R-:W-:Y:S01]  /*5800*/  @P4 LOP3.LUT R43, R17, 0xffff, RZ, 0xc0, !PT ;  /* 0x0000ffff112b4812 */ /* 0x000fe200078ec0ff */
[----:B--2-4-:R-:W-:Y:S06]  /*5810*/  @!P0 BRA `(.L_x_102) ;  /* 0x0000000000a48947 */ /* 0x014fec0003800000 */
[----:B------:R-:W-:Y:S01]  /*5820*/  IMAD.HI.U32 R21, R100, R39, RZ ;  /* 0x0000002764157227 */ /* 0x000fe200078e00ff */
[----:B------:R-:W-:Y:S02]  /*5830*/  ISETP.NE.AND P0, PT, R38, 0x1, PT ;  /* 0x000000012600780c */ /* 0x000fe40003f05270 */
[----:B------:R-:W-:Y:S01]  /*5840*/  ISETP.NE.AND P2, PT, R40, 0x1, PT ;  /* 0x000000012800780c */ /* 0x000fe20003f45270 */
[----:B------:R-:W-:Y:S01]  /*5850*/  IMAD.HI.U32 R20, R99, R88, RZ ;  /* 0x0000005863147227 */ /* 0x000fe200078e00ff */
[----:B------:R-:W-:Y:S02]  /*5860*/  SHF.R.U32.HI R21, RZ, R98, R21 ;  /* 0x00000062ff157219 */ /* 0x000fe40000011615 */
[----:B------:R-:W-:Y:S01]  /*5870*/  ISETP.NE.AND P3, PT, R42, 0x1, PT ;  /* 0x000000012a00780c */ /* 0x000fe20003f65270 */
[----:B------:R-:W-:Y:S01]  /*5880*/  IMAD.HI.U32 R24, R45, R88, RZ ;  /* 0x000000582d187227 */ /* 0x000fe200078e00ff */
[----:B------:R-:W-:Y:S02]  /*5890*/  SHF.R.U32.HI R20, RZ, R89, R20 ;  /* 0x00000059ff147219 */ /* 0x000fe40000011614 */
[----:B------:R-:W-:Y:S01]  /*58a0*/  SEL R3, R100, R21, !P0 ;  /* 0x0000001564037207 */ /* 0x000fe20004000000 */
[----:B------:R-:W-:Y:S01]  /*58b0*/  IMAD.HI.U32 R21, R43, R39, RZ ;  /* 0x000000272b157227 */ /* 0x000fe200078e00ff */
[----:B------:R-:W-:Y:S02]  /*58c0*/  SEL R7, R99, R20, !P3 ;  /* 0x0000001463077207 */ /* 0x000fe40005800000 */
[----:B------:R-:W-:Y:S01]  /*58d0*/  SHF.R.U32.HI R24, RZ, R89, R24 ;  /* 0x00000059ff187219 */ /* 0x000fe20000011618 */
[-C--:B------:R-:W-:Y:S04]  /*58e0*/  IMAD.HI.U32 R20, R3, R36.reuse, RZ ;  /* 0x0000002403147227 */ /* 0x080fe800078e00ff */
[----:B------:R-:W-:Y:S01]  /*58f0*/  IMAD.HI.U32 R22, R7, R36, RZ ;  /* 0x0000002407167227 */ /* 0x000fe200078e00ff */
[-C--:B------:R-:W-:Y:S02]  /*5900*/  @P2 SHF.R.U32.HI R3, RZ, R37.reuse, R20 ;  /* 0x00000025ff032219 */ /* 0x080fe40000011614 */
[----:B------:R-:W-:Y:S02]  /*5910*/  SHF.R.U32.HI R20, RZ, R98, R21 ;  /* 0x00000062ff147219 */ /* 0x000fe40000011615 */
[----:B------:R-:W-:Y:S01]  /*5920*/  @P2 SHF.R.U32.HI R7, RZ, R37, R22 ;  /* 0x00000025ff072219 */ /* 0x000fe20000011616 */
[C---:B------:R-:W-:Y:S01]  /*5930*/  IMAD R2, R40.reuse, R3, RZ ;  /* 0x0000000328027224 */ /* 0x040fe200078e02ff */
[----:B------:R-:W-:Y:S02]  /*5940*/  SEL R5, R43, R20, !P0 ;  /* 0x000000142b057207 */ /* 0x000fe40004000000 */
[----:B------:R-:W-:Y:S01]  /*5950*/  SEL R3, R45, R24, !P3 ;  /* 0x000000182d037207 */ /* 0x000fe20005800000 */
[----:B------:R-:W-:Y:S01]  /*5960*/  IMAD R4, R40, R7, RZ ;  /* 0x0000000728047224 */ /* 0x000fe200078e02ff */
[C---:B------:R-:W-:Y:S01]  /*5970*/  ISETP.GE.AND P0, PT, R5.reuse, R2, PT ;  /* 0x000000020500720c */ /* 0x040fe20003f06270 */
[----:B------:R-:W-:Y:S03]  /*5980*/  IMAD.HI.U32 R6, R5, R36, RZ ;  /* 0x0000002405067227 */ /* 0x000fe600078e00ff */
[----:B------:R-:W-:Y:S01]  /*5990*/  ISETP.GE.OR P0, PT, R3, R4, P0 ;  /* 0x000000040300720c */ /* 0x000fe20000706670 */
[----:B------:R-:W-:Y:S01]  /*59a0*/  IMAD.MOV R4, RZ, RZ, -R3 ;  /* 0x000000ffff047224 */ /* 0x000fe200078e0a03 */
[-C--:B------:R-:W-:Y:S03]  /*59b0*/  SHF.R.U32.HI R6, RZ, R37.reuse, R6 ;  /* 0x00000025ff067219 */ /* 0x080fe60000011606 */
[----:B------:R-:W-:Y:S01]  /*59c0*/  IMAD R45, R42, R4, R45 ;  /* 0x000000042a2d7224 */ /* 0x000fe200078e022d */
[----:B------:R-:W-:Y:S05]  /*59d0*/  SEL R15, R5, R6, !P2 ;  /* 0x00000006050f7207 */ /* 0x000fea0005000000 */
[----:B------:R-:W-:Y:S02]  /*59e0*/  IMAD.MOV R6, RZ, RZ, -R15 ;  /* 0x000000ffff067224 */ /* 0x000fe400078e0a0f */
[C---:B------:R-:W-:Y:S04]  /*59f0*/  @!P0 IMAD.HI.U32 R2, R3.reuse, R36, RZ ;  /* 0x0000002403028227 */ /* 0x040fe800078e00ff */
[----:B------:R-:W-:Y:S01]  /*5a00*/  IMAD R6, R40, R6, R5 ;  /* 0x0000000628067224 */ /* 0x000fe200078e0205 */
[----:B------:R-:W-:Y:S04]  /*5a10*/  @!P0 SHF.R.U32.HI R2, RZ, R37, R2 ;  /* 0x00000025ff028219 */ /* 0x000fe80000011602 */
[----:B------:R-:W-:Y:S02]  /*5a20*/  @!P0 SEL R0, R3, R2, !P2 ;  /* 0x0000000203008207 */ /* 0x000fe40005000000 */
[----:B------:R-:W-:Y:S02]  /*5a30*/  IADD3 R2, PT, PT, -R5, RZ, RZ ;  /* 0x000000ff05027210 */ /* 0x000fe40007ffe1ff */
[----:B------:R-:W-:Y:S01]  /*5a40*/  @!P0 IADD3 R8, PT, PT, R15, -R0, RZ ;  /* 0x800000000f088210 */ /* 0x000fe20007ffe0ff */
[----:B------:R-:W-:Y:S02]  /*5a50*/  @!P0 IMAD R0, R7, R6, R0 ;  /* 0x0000000607008224 */ /* 0x000fe400078e0200 */
[----:B------:R-:W-:Y:S02]  /*5a60*/  IMAD R43, R38, R2, R43 ;  /* 0x00000002262b7224 */ /* 0x000fe400078e022b */
[----:B------:R-:W-:Y:S02]  /*5a70*/  @!P0 IMAD R5, R8, R40, R3 ;  /* 0x0000002808058224 */ /* 0x000fe400078e0203 */
[----:B------:R-:W-:Y:S04]  /*5a80*/  @!P0 IMAD.MOV.U32 R3, RZ, RZ, R0 ;  /* 0x000000ffff038224 */ /* 0x000fe800078e0000 */
[----:B------:R-:W-:Y:S02]  /*5a90*/  IMAD R45, R3, R42, R45 ;  /* 0x0000002a032d7224 */ /* 0x000fe400078e022d */
[----:B------:R-:W-:Y:S07]  /*5aa0*/  IMAD R43, R5, R38, R43 ;  /* 0x00000026052b7224 */ /* 0x000fee00078e022b */
.L_x_102:
[----:B------:R-:W-:Y:S01]  /*5ab0*/  @!P1 IMAD.HI.U32 R0, R45, R12, RZ ;  /* 0x0000000c2d009227 */ /* 0x000fe200078e00ff */
[----:B-1----:R-:W-:Y:S01]  /*5ac0*/  @!P1 ISETP.NE.AND P0, PT, R10, 0x1, PT ;  /* 0x000000010a00980c */ /* 0x002fe20003f05270 */
[----:B------:R-:W-:Y:S01]  /*5ad0*/  ULOP3.LUT UP0, URZ, UR42, 0x1b0, URZ, 0xc0, !UPT ;  /* 0x000001b02aff7892 */ /* 0x000fe2000f80c0ff */
[----:B------:R-:W-:Y:S01]  /*5ae0*/  @!P1 ISETP.NE.AND P2, PT, R9, 0x1, PT ;  /* 0x000000010900980c */ /* 0x000fe20003f45270 */
[----:B------:R-:W-:Y:S01]  /*5af0*/  @!P1 IMAD.HI.U32 R3, R43, R11, RZ ;  /* 0x0000000b2b039227 */ /* 0x000fe200078e00ff */
[----:B------:R-:W-:Y:S02]  /*5b00*/  @!P1 SHF.R.U32.HI R0, RZ, R13, R0 ;  /* 0x0000000dff009219 */ /* 0x000fe40000011600 */
[----:B------:R-:W-:Y:S01]  /*5b10*/  @P4 SHF.R.U32.HI R105, RZ, 0x10, R17 ;  /* 0x00000010ff694819 */ /* 0x000fe20000011611 */
[----:B------:R-:W-:Y:S01]  /*5b20*/  VIADD R111, R111, 0x1 ;  /* 0x000000016f6f7836 */ /* 0x000fe20000000000 */
[----:B------:R-:W-:Y:S02]  /*5b30*/  @!P1 SHF.R.U32.HI R2, RZ, R14, R3 ;  /* 0x0000000eff029219 */ /* 0x000fe40000011603 */
[----:B------:R-:W-:Y:S02]  /*5b40*/  @!P1 SEL R3, R45, R0, !P2 ;  /* 0x000000002d039207 */ /* 0x000fe40005000000 */
[----:B------:R-:W-:Y:S05]  /*5b50*/  @!P1 SEL R2, R43, R2, !P0 ;  /* 0x000000022b029207 */ /* 0x000fea0004000000 */
[----:B------:R-:W-:Y:S02]  /*5b60*/  @!P1 IMAD.IADD R0, R2, 0x1, -R3 ;  /* 0x0000000102009824 */ /* 0x000fe400078e0a03 */
[----:B------:R-:W-:Y:S02]  /*5b70*/  @!P1 IMAD.IADD R2, R3, 0x1, -R2 ;  /* 0x0000000103029824 */ /* 0x000fe400078e0a02 */
[----:B------:R-:W-:Y:S02]  /*5b80*/  @!P1 IMAD R45, R0, R9, R45 ;  /* 0x00000009002d9224 */ /* 0x000fe400078e022d */
[----:B------:R-:W-:Y:S01]  /*5b90*/  @!P1 IMAD R43, R2, R10, R43 ;  /* 0x0000000a022b9224 */ /* 0x000fe200078e022b */
[----:B------:R-:W-:Y:S06]  /*5ba0*/  BRA.U !UP0, `(.L_x_103) ;  /* 0x0000000108407547 */ /* 0x000fec000b800000 */
[----:B------:R-:W1:Y:S01]  /*5bb0*/  LDCU.64 UR8, c[0x4][0x80] ;  /* 0x01001000ff0877ac */ /* 0x000e620008000a00 */
[----:B------:R-:W-:Y:S01]  /*5bc0*/  MOV R3, 0x0 ;  /* 0x0000000000037802 */ /* 0x000fe20000000f00 */
[----:B------:R-:W-:Y:S02]  /*5bd0*/  HFMA2 R12, -RZ, RZ, 0, 5.9604644775390625e-08 ;  /* 0x00000001ff0c7431 */ /* 0x000fe400000001ff */
[----:B------:R-:W-:Y:S02]  /*5be0*/  IMAD.MOV.U32 R8, RZ, RZ, 0x70 ;  /* 0x00000070ff087424 */ /* 0x000fe400078e00ff */
[----:B------:R-:W-:Y:S01]  /*5bf0*/  IMAD.MOV.U32 R13, RZ, RZ, RZ ;  /* 0x000000ffff0d7224 */ /* 0x000fe200078e00ff */
[----:B------:R-:W2:Y:S01]  /*5c00*/  LDCU.64 UR6, c[0x4][0x88] ;  /* 0x01001100ff0677ac */ /* 0x000ea20008000a00 */
[----:B------:R-:W3:Y:S01]  /*5c10*/  LDC.64 R2, c[0x4][R3] ;  /* 0x0100000003027b82 */ /* 0x000ee20000000a00 */
[----:B------:R-:W4:Y:S01]  /*5c20*/  LDCU.64 UR4, c[0x4][0x8] ;  /* 0x01000100ff0477ac */ /* 0x000f220008000a00 */
[----:B-1----:R-:W-:Y:S01]  /*5c30*/  MOV R5, UR9 ;  /* 0x0000000900057c02 */ /* 0x002fe20008000f00 */
[----:B------:R-:W-:Y:S01]  /*5c40*/  IMAD.U32 R4, RZ, RZ, UR8 ;  /* 0x00000008ff047e24 */ /* 0x000fe2000f8e00ff */
[----:B--2---:R-:W-:Y:S01]  /*5c50*/  MOV R7, UR7 ;  /* 0x0000000700077c02 */ /* 0x004fe20008000f00 */
[----:B------:R-:W-:Y:S01]  /*5c60*/  IMAD.U32 R6, RZ, RZ, UR6 ;  /* 0x00000006ff067e24 */ /* 0x000fe2000f8e00ff */
[----:B----4-:R-:W-:Y:S01]  /*5c70*/  MOV R11, UR5 ;  /* 0x00000005000b7c02 */ /* 0x010fe20008000f00 */
[----:B------:R-:W-:Y:S02]  /*5c80*/  IMAD.U32 R10, RZ, RZ, UR4 ;  /* 0x00000004ff0a7e24 */ /* 0x000fe4000f8e00ff */
[----:B------:R-:W-:Y:S07]  /*5c90*/  LEPC R20, `(.L_x_103) ;  /* 0x000000001014794e */ /* 0x000fee0000000000 */
[----:B---3-5:R-:W-:Y:S05]  /*5ca0*/  CALL.ABS.NOINC R2 ;  /* 0x0000000002007343 */ /* 0x028fea0003c00000 */
.L_x_103:
[----:B------:R-:W-:Y:S01]  /*5cb0*/  LOP3.LUT P0, RZ, R109, 0x1b0, RZ, 0xc0, !PT ;  /* 0x000001b06dff7812 */ /* 0x000fe2000780c0ff */
[----:B------:R-:W-:Y:S11]  /*5cc0*/  BSSY.RECONVERGENT B6, `(.L_x_104) ;  /* 0x0000013000067945 */ /* 0x000ff60003800200 */
[----:B------:R-:W-:Y:S01]  /*5cd0*/  @!UPT UIADD3 URZ, UPT, UPT, URZ, URZ, URZ ;  /* 0x000000fffffff290 */ /* 0x000fe2000fffe0ff */
[----:B------:R-:W-:Y:S05]  /*5ce0*/  @!P0 BRA `(.L_x_105) ;  /* 0x0000000000408947 */ /* 0x000fea0003800000 */
        /* <DEDUP_REMOVED lines=16> */
.L_x_105:
[----:B------:R-:W-:Y:S05]  /*5df0*/  BSYNC.RECONVERGENT B6 ;  /* 0x0000000000067941 */ /* 0x000fea0003800200 */
.L_x_104:
[----:B------:R-:W-:Y:S01]  /*5e00*/  ISETP.NE.U32.AND P3, PT, R86, RZ, PT ;  /* 0x000000ff5600720c */ /* 0x000fe20003f65070 */
[----:B------:R-:W-:Y:S01]  /*5e10*/  UISETP.NE.AND UP1, UPT, UR44, URZ, UPT ;  /* 0x000000ff2c00728c */ /* 0x000fe2000bf25270 */
[----:B------:R-:W-:Y:S02]  /*5e20*/  ISETP.NE.U32.AND P4, PT, R82, RZ, PT ;  /* 0x000000ff5200720c */ /* 0x000fe40003f85070 */
[----:B------:R-:W-:Y:S02]  /*5e30*/  ISETP.NE.AND.EX P3, PT, R87, RZ, PT, P3 ;  /* 0x000000ff5700720c */ /* 0x000fe40003f65330 */
[----:B------:R-:W-:Y:S02]  /*5e40*/  PLOP3.LUT P1, PT, PT, PT, PT, 0x8, 0x80 ;  /* 0x000000000080781c */ /* 0x000fe40003f2e170 */
[----:B------:R-:W-:Y:S02]  /*5e50*/  PLOP3.LUT P0, PT, PT, PT, UP1, 0x80, 0x8 ;  /* 0x000000000008781c */ /* 0x000fe40003f0f018 */
[----:B------:R-:W-:Y:S02]  /*5e60*/  ISETP.NE.AND.EX P4, PT, R83, RZ, PT, P4 ;  /* 0x000000ff5300720c */ /* 0x000fe40003f85340 */
[----:B------:R-:W1:Y:S09]  /*5e70*/  @UP1 LDCU.64 UR4, c[0x0][0x888] ;  /* 0x00011100ff0417ac */ /* 0x000e720008000a00 */
[----:B------:R-:W-:Y:S01]  /*5e80*/  @P0 PLOP3.LUT P1, PT, P3, PT, PT, 0x80, 0x8 ;  /* 0x000000000008081c */ /* 0x000fe20001f2f070 */
[----:B-1----:R-:W-:Y:S04]  /*5e90*/  @UP1 UISETP.NE.U32.AND UP0, UPT, UR4, URZ, UPT ;  /* 0x000000ff0400128c */ /* 0x002fe8000bf05070 */
[----:B------:R-:W-:Y:S04]  /*5ea0*/  @UP1 UISETP.NE.AND.EX UP0, UPT, UR5, URZ, UPT, UP0 ;  /* 0x000000ff0500128c */ /* 0x000fe8000bf05300 */
[----:B------:R-:W-:Y:S01]  /*5eb0*/  @UP1 USEL UR4, URZ, 0xffffffff, UP0 ;  /* 0xffffffffff041887 */ /* 0x000fe20008000000 */
[----:B------:R-:W-:Y:S11]  /*5ec0*/  @!P3 BRA `(.L_x_106) ;  /* 0x00000000002cb947 */ /* 0x000ff60003800000 */
[----:B------:R-:W-:Y:S01]  /*5ed0*/  ISETP.NE.U32.AND P2, PT, R84, RZ, PT ;  /* 0x000000ff5400720c */ /* 0x000fe20003f45070 */
[----:B------:R-:W-:Y:S03]  /*5ee0*/  IMAD.MOV.U32 R96, RZ, RZ, 0x1 ;  /* 0x00000001ff607424 */ /* 0x000fe600078e00ff */
[----:B------:R-:W-:Y:S11]  /*5ef0*/  ISETP.NE.AND.EX P2, PT, R85, RZ, PT, P2 ;  /* 0x000000ff5500720c */ /* 0x000ff60003f45320 */
[----:B------:R-:W-:Y:S02]  /*5f00*/  @!UPT UIADD3 URZ, UPT, UPT, URZ, URZ, URZ ;  /* 0x000000fffffff290 */ /* 0x000fe4000fffe0ff */
[----:B------:R-:W1:Y:S01]  /*5f10*/  @P2 LDC.64 R2, c[0x0][0x888] ;  /* 0x00022200ff022b82 */ /* 0x000e620000000a00 */
[----:B------:R-:W-:Y:S04]  /*5f20*/  @P2 IMAD R0, R86, UR36, RZ ;  /* 0x0000002456002c24 */ /* 0x000fe8000f8e02ff */
[----:B-1----:R-:W-:Y:S04]  /*5f30*/  @P2 IMAD.WIDE R2, R0, 0x4, R2 ;  /* 0x0000000400022825 */ /* 0x002fe800078e0202 */
[----:B------:R-:W-:Y:S01]  /*5f40*/  HFMA2 R0, -RZ, RZ, 0, 5.9604644775390625e-08 ;  /* 0x00000001ff007431 */ /* 0x000fe200000001ff */
[----:B-----5:R1:W5:Y:S04]  /*5f50*/  @P2 LDG.E R49, desc[UR40][R2.64] ;  /* 0x0000002802312981 */ /* 0x020368000c1e1900 */
[----:B------:R-:W-:Y:S01]  /*5f60*/  @!P2 PRMT R96, R0, 0x7610, R96 ;  /* 0x000076100060a816 */ /* 0x000fe20000000060 */
[----:B-1----:R-:W2:Y:S06]  /*5f70*/  @!P2 LDC R49, c[0x0][0x880] ;  /* 0x00022000ff31ab82 */ /* 0x002eac0000000800 */
.L_x_106:
[----:B------:R-:W-:Y:S05]  /*5f80*/  @!P4 BRA `(.L_x_107) ;  /* 0x000000000020c947 */ /* 0x000fea0003800000 */
[----:B------:R-:W-:Y:S04]  /*5f90*/  ISETP.NE.U32.AND P2, PT, R80, RZ, PT ;  /* 0x000000ff5000720c */ /* 0x000fe80003f45070 */
[----:B------:R-:W-:Y:S11]  /*5fa0*/  ISETP.NE.AND.EX P2, PT, R81, RZ, PT, P2 ;  /* 0x000000ff5100720c */ /* 0x000ff60003f45320 */
[----:B------:R-:W-:Y:S02]  /*5fb0*/  @!UPT UIADD3 URZ, UPT, UPT, URZ, URZ, URZ ;  /* 0x000000fffffff290 */ /* 0x000fe4000fffe0ff */
[----:B------:R-:W1:Y:S01]  /*5fc0*/  @P2 LDC.64 R2, c[0x0][0x8a8] ;  /* 0x00022a00ff022b82 */ /* 0x000e620000000a00 */
[----:B------:R-:W-:Y:S04]  /*5fd0*/  @P2 IMAD R0, R82, UR36, RZ ;  /* 0x0000002452002c24 */ /* 0x000fe8000f8e02ff */
[----:B-1----:R-:W-:Y:S05]  /*5fe0*/  @P2 IMAD.WIDE R2, R0, 0x4, R2 ;  /* 0x0000000400022825 */ /* 0x002fea00078e0202 */
[----:B-----5:R1:W5:Y:S02]  /*5ff0*/  @P2 LDG.E R47, desc[UR40][R2.64] ;  /* 0x00000028022f2981 */ /* 0x020364000c1e1900 */
[----:B-1----:R-:W3:Y:S02]  /*6000*/  @!P2 LDC R47, c[0x0][0x8a0] ;  /* 0x00022800ff2fab82 */ /* 0x002ee40000000800 */
.L_x_107:
[----:B--2--5:R-:W-:Y:S01]  /*6010*/  @P0 FSETP.NEU.AND P4, PT, R49, RZ, PT ;  /* 0x000000ff3100020b */ /* 0x024fe20003f8d000 */
[----:B------:R-:W-:Y:S01]  /*6020*/  IMAD.U32 R0, RZ, RZ, UR4 ;  /* 0x00000004ff007e24 */ /* 0x000fe2000f8e00ff */
[----:B------:R-:W-:Y:S01]  /*6030*/  @P0 LOP3.LUT P2, RZ, R96, 0xff, RZ, 0xc0, !PT ;  /* 0x000000ff60ff0812 */ /* 0x000fe2000784c0ff */
[----:B------:R-:W-:Y:S01]  /*6040*/  BSSY B1, `(.L_x_108) ;  /* 0x0000039000017945 */ /* 0x000fe20003800000 */
[----:B------:R-:W-:Y:S02]  /*6050*/  @P0 SEL R9, RZ, 0xffffffff, P4 ;  /* 0xffffffffff090807 */ /* 0x000fe40002000000 */
[----:B------:R-:W-:Y:S02]  /*6060*/  CS2R R54, SRZ ;  /* 0x0000000000367805 */ /* 0x000fe4000001ff00 */
[----:B------:R-:W-:Y:S02]  /*6070*/  LEA R92, R44, UR43, 0x3 ;  /* 0x0000002b2c5c7c11 */ /* 0x000fe4000f8e18ff */
[----:B------:R-:W-:Y:S02]  /*6080*/  CS2R R52, SRZ ;  /* 0x0000000000347805 */ /* 0x000fe4000001ff00 */
[----:B------:R-:W-:Y:S02]  /*6090*/  @P1 SEL R9, R0, R9, !P2 ;  /* 0x0000000900091207 */ /* 0x000fe40005000000 */
[----:B------:R-:W-:Y:S02]  /*60a0*/  CS2R R58, SRZ ;  /* 0x00000000003a7805 */ /* 0x000fe4000001ff00 */
[----:B------:R-:W-:Y:S02]  /*60b0*/  SHF.L.U32 R7, R108, 0x1f, RZ ;  /* 0x0000001f6c077819 */ /* 0x000fe400000006ff */
[----:B------:R-:W-:Y:S02]  /*60c0*/  CS2R R56, SRZ ;  /* 0x0000000000387805 */ /* 0x000fe4000001ff00 */
[----:B------:R-:W-:Y:S02]  /*60d0*/  @P0 LOP3.LUT R9, R9, 0x1, RZ, 0xc0, !PT ;  /* 0x0000000109090812 */ /* 0x000fe400078ec0ff */
[C---:B------:R-:W-:Y:S02]  /*60e0*/  LEA.HI R5, R44.reuse, R44, RZ, 0x1 ;  /* 0x0000002c2c057211 */ /* 0x040fe400078f08ff */
[----:B------:R-:W-:Y:S02]  /*60f0*/  ISETP.NE.U32.OR P1, PT, R9, 0x1, !P0 ;  /* 0x000000010900780c */ /* 0x000fe40004725470 */
[----:B------:R-:W-:Y:S01]  /*6100*/  PLOP3.LUT P5, PT, PT, PT, PT, 0x8, 0x80 ;  /* 0x000000000080781c */ /* 0x000fe20003fae170 */
[C---:B------:R-:W-:Y:S01]  /*6110*/  IMAD.SHL.U32 R3, R5.reuse, 0x20, RZ ;  /* 0x0000002005037824 */ /* 0x040fe200078e00ff */
[----:B------:R-:W-:Y:S04]  /*6120*/  LOP3.LUT R5, R5, 0xffe, RZ, 0xc0, !PT ;  /* 0x00000ffe05057812 */ /* 0x000fe800078ec0ff */
[----:B------:R-:W-:Y:S01]  /*6130*/  LOP3.LUT R3, R3, 0xffffffc0, RZ, 0xc0, !PT ;  /* 0xffffffc003037812 */ /* 0x000fe200078ec0ff */
[----:B------:R-:W-:Y:S04]  /*6140*/  IMAD.IADD R32, R44, 0x1, -R5 ;  /* 0x000000012c207824 */ /* 0x000fe800078e0a05 */
[----:B------:R-:W-:Y:S01]  /*6150*/  @P1 SHF.L.U32 R2, R106, 0x1f, RZ ;  /* 0x0000001f6a021819 */ /* 0x000fe200000006ff */
[----:B------:R-:W-:Y:S03]  /*6160*/  IMAD.IADD R3, R46, 0x1, R3 ;  /* 0x000000012e037824 */ /* 0x000fe600078e0203 */
[----:B------:R-:W1:Y:S01]  /*6170*/  @P1 SYNCS.PHASECHK.TRANS64.TRYWAIT P0, [UR43+0x1b0], R2 ;  /* 0x0001b002ff0015a7 */ /* 0x000e62000800112b */
[----:B------:R-:W-:Y:S01]  /*6180*/  IMAD R32, R32, 0x100000, R3 ;  /* 0x0010000020207824 */ /* 0x000fe200078e0203 */
[----:B------:R2:W4:Y:S01]  /*6190*/  SYNCS.PHASECHK.TRANS64.TRYWAIT P4, [R92+URZ+0x1f0], R7 ;  /* 0x0001f0075c0075a7 */ /* 0x00052200080811ff */
[----:B-1----:R-:W-:Y:S01]  /*61a0*/  @P1 PLOP3.LUT P5, PT, P0, PT, PT, 0x8, 0x80 ;  /* 0x000000000080181c */ /* 0x002fe200007ae170 */
[----:B------:R-:W-:Y:S01]  /*61b0*/  @!UPT UIADD3 URZ, UPT, UPT, URZ, URZ, URZ ;  /* 0x000000fffffff290 */ /* 0x000fe2000fffe0ff */
[----:B--2---:R-:W-:Y:S11]  /*61c0*/  @!P1 BRA `(.L_x_109) ;  /* 0x0000000000809947 */ /* 0x004ff60003800000 */
[----:B------:R-:W-:Y:S01]  /*61d0*/  ISETP.NE.U32.AND P0, PT, RZ, UR38, PT ;  /* 0x00000026ff007c0c */ /* 0x000fe2000bf05070 */
[----:B------:R-:W-:Y:S01]  /*61e0*/  BSSY B0, `(.L_x_110) ;  /* 0x0000012000007945 */ /* 0x000fe20003800000 */
[----:B------:R-:W-:Y:S02]  /*61f0*/  FSETP.NEU.AND P2, PT, R49, RZ, PT ;  /* 0x000000ff3100720b */ /* 0x000fe40003f4d000 */
[----:B------:R-:W-:Y:S02]  /*6200*/  CS2R R58, SRZ ;  /* 0x00000000003a7805 */ /* 0x000fe4000001ff00 */
[----:B------:R-:W-:Y:S02]  /*6210*/  ISETP.NE.AND.EX P0, PT, RZ, UR39, PT, P0 ;  /* 0x00000027ff007c0c */ /* 0x000fe4000bf05300 */
[----:B------:R-:W-:Y:S02]  /*6220*/  CS2R R56, SRZ ;  /* 0x0000000000387805 */ /* 0x000fe4000001ff00 */
[----:B------:R-:W-:Y:S02]  /*6230*/  LOP3.LUT P1, RZ, R96, 0xff, RZ, 0xc0, !PT ;  /* 0x000000ff60ff7812 */ /* 0x000fe4000782c0ff */
[----:B------:R-:W-:Y:S02]  /*6240*/  CS2R R54, SRZ ;  /* 0x0000000000367805 */ /* 0x000fe4000001ff00 */
[----:B------:R-:W-:Y:S02]  /*6250*/  SEL R0, RZ, 0xffffffff, P2 ;  /* 0xffffffffff007807 */ /* 0x000fe40001000000 */
[----:B------:R-:W-:Y:S02]  /*6260*/  CS2R R52, SRZ ;  /* 0x0000000000347805 */ /* 0x000fe4000001ff00 */
[----:B------:R-:W-:Y:S04]  /*6270*/  SEL R3, RZ, 0xffffffff, P0 ;  /* 0xffffffffff037807 */ /* 0x000fe80000000000 */
[----:B------:R-:W-:Y:S04]  /*6280*/  @P3 SEL R0, R3, R0, !P1 ;  /* 0x0000000003003207 */ /* 0x000fe80004800000 */
[----:B------:R-:W-:Y:S04]  /*6290*/  LOP3.LUT R0, R0, 0x1, RZ, 0xc0, !PT ;  /* 0x0000000100007812 */ /* 0x000fe800078ec0ff */
[----:B------:R-:W-:Y:S01]  /*62a0*/  ISETP.NE.U32.AND P0, PT, R0, 0x1, PT ;  /* 0x000000010000780c */ /* 0x000fe20003f05070 */
[----:B------:R-:W-:Y:S01]  /*62b0*/  @!UPT UIADD3 URZ, UPT, UPT, URZ, URZ, URZ ;  /* 0x000000fffffff290 */ /* 0x000fe2000fffe0ff */
[----:B------:R-:W-:Y:S11]  /*62c0*/  @!P5 BRA `(.L_x_111) ;  /* 0x00000000000cd947 */ /* 0x000ff60003800000 */
[----:B------:R-:W-:Y:S04]  /*62d0*/  SHF.L.U32 R3, R106, 0x1f, RZ ;  /* 0x0000001f6a037819 */ /* 0x000fe800000006ff */
[----:B------:R-:W1:Y:S02]  /*62e0*/  SYNCS.PHASECHK.TRANS64.TRYWAIT P1, [UR43+0x1b0], R3 ;  /* 0x0001b003ff0075a7 */ /* 0x000e64000802112b */
[----:B-1----:R-:W-:Y:S05]  /*62f0*/  @!P1 BRA `(.L_x_112) ;  /* 0x0000001c007c9947 */ /* 0x002fea0003800000 */
.L_x_111:
[----:B------:R-:W-:Y:S05]  /*6300*/  BSYNC B0 ;  /* 0x0000000000007941 */ /* 0x000fea0003800000 */
.L_x_110:
[----:B------:R2:W1:Y:S01]  /*6310*/  @P0 LDS.128 R56, [R103+UR43+0x400] ;  /* 0x0004002b67380984 */ /* 0x0004620008000c00 */
[----:B------:R-:W-:Y:S01]  /*6320*/  UIADD3 UR4, UPT, UPT, UR43, 0x1b8, URZ ;  /* 0x000001b82b047890 */ /* 0x000fe2000fffe0ff */
[----:B------:R-:W-:Y:S02]  /*6330*/  LOP3.LUT R106, R106, 0x1, RZ, 0x3c, !PT ;  /* 0x000000016a6a7812 */ /* 0x000fe400078e3cff */
[----:B------:R2:W1:Y:S01]  /*6340*/  @P0 LDS.128 R52, [R102+0x10] ;  /* 0x0000100066340984 */ /* 0x0004620000000c00 */
[----:B------:R-:W-:Y:S01]  /*6350*/  UPRMT UR4, UR37, 0x654, UR4 ;  /* 0x0000065425047896 */ /* 0x000fe20008000004 */
[----:B------:R-:W-:Y:S01]  /*6360*/  @!PT LDS RZ, [RZ] ;  /* 0x00000000fffff984 */ /* 0x000fe20000000800 */
[----:B------:R-:W-:Y:S01]  /*6370*/  @!PT LDS RZ, [RZ] ;  /* 0x00000000fffff984 */ /* 0x000fe20000000800 */
[----:B------:R-:W-:Y:S01]  /*6380*/  @!PT LDS RZ, [RZ] ;  /* 0x00000000fffff984 */ /* 0x000fe20000000800 */
[----:B------:R-:W-:Y:S01]  /*6390*/  @!PT LDS RZ, [RZ] ;  /* 0x00000000fffff984 */ /* 0x000fe20000000800 */
[----:B------:R5:W-:Y:S06]  /*63a0*/  MEMBAR.ALL.CTA ;  /* 0x0000000000007992 */ /* 0x000bec0000008000 */
[----:B-----5:R-:W5:Y:S02]  /*63b0*/  FENCE.VIEW.ASYNC.S ;  /* 0x00000000000073c6 */ /* 0x020f640000000000 */
[----:B-----5:R-:W-:Y:S03]  /*63c0*/  SYNCS.ARRIVE.TRANS64.RED.A1T0 RZ, [UR4], RZ ;  /* 0x000000ffffff79a7 */ /* 0x020fe60008100404 */
.L_x_109:
[----:B------:R-:W-:Y:S05]  /*63d0*/  BSYNC B1 ;  /* 0x0000000000017941 */ /* 0x000fea0003800000 */
.L_x_108:
[----:B-1----:R-:W-:Y:S04]  /*63e0*/  SHF.R.U32.HI R3, RZ, 0x15, R32 ;  /* 0x00000015ff037819 */ /* 0x002fe80000011620 */
[----:B------:R-:W-:Y:S01]  /*63f0*/  LOP3.LUT P0, RZ, R3, 0x3, R104, 0x48, !PT ;  /* 0x0000000303ff7812 */ /* 0x000fe20007804868 */
[----:B------:R-:W-:Y:S01]  /*6400*/  @!UPT UIADD3 URZ, UPT, UPT, URZ, URZ, URZ ;  /* 0x000000fffffff290 */ /* 0x000fe2000fffe0ff */
[----:B----4-:R-:W-:Y:S11]  /*6410*/  @P4 BRA `(.L_x_113) ;  /* 0x0000000000084947 */ /* 0x010ff60003800000 */
[----:B------:R-:W1:Y:S02]  /*6420*/  SYNCS.PHASECHK.TRANS64.TRYWAIT P1, [R92+URZ+0x1f0], R7 ;  /* 0x0001f0075c0075a7 */ /* 0x000e6400080211ff */
[----:B-1----:R-:W-:Y:S05]  /*6430*/  @!P1 BRA `(.L_x_114) ;  /* 0x0000001c00449947 */ /* 0x002fea0003800000 */
.L_x_113:
[----:B------:R-:W-:Y:S05]  /*6440*/  @!P0 BRA `(.L_x_115) ;  /* 0x0000000000408947 */ /* 0x000fea0003800000 */
[----:B------:R-:W4:Y:S01]  /*6450*/  LDCU.64 UR8, c[0x4][0x70] ;  /* 0x01000e00ff0877ac */ /* 0x000f220008000a00 */
[----:B------:R-:W-:Y:S01]  /*6460*/  MOV R3, 0x0 ;  /* 0x0000000000037802 */ /* 0x000fe20000000f00 */
[----:B------:R-:W-:Y:S02]  /*6470*/  HFMA2 R12, -RZ, RZ, 0, 5.9604644775390625e-08 ;  /* 0x00000001ff0c7431 */ /* 0x000fe400000001ff */
[----:B------:R-:W-:Y:S02]  /*6480*/  IMAD.MOV.U32 R8, RZ, RZ, 0x192 ;  /* 0x00000192ff087424 */ /* 0x000fe400078e00ff */
[----:B------:R-:W-:Y:S01]  /*6490*/  IMAD.MOV.U32 R13, RZ, RZ, RZ ;  /* 0x000000ffff0d7224 */ /* 0x000fe200078e00ff */
[----:B------:R-:W1:Y:S01]  /*64a0*/  LDCU.64 UR6, c[0x4][0x78] ;  /* 0x01000f00ff0677ac */ /* 0x000e620008000a00 */
[----:B------:R-:W2:Y:S01]  /*64b0*/  LDC.64 R2, c[0x4][R3] ;  /* 0x0100000003027b82 */ /* 0x000ea20000000a00 */
[----:B------:R-:W5:Y:S01]  /*64c0*/  LDCU.64 UR4, c[0x4][0x10] ;  /* 0x01000200ff0477ac */ /* 0x000f620008000a00 */
[----:B----4-:R-:W-:Y:S01]  /*64d0*/  MOV R5, UR9 ;  /* 0x0000000900057c02 */ /* 0x010fe20008000f00 */
[----:B------:R-:W-:Y:S01]  /*64e0*/  IMAD.U32 R4, RZ, RZ, UR8 ;  /* 0x00000008ff047e24 */ /* 0x000fe2000f8e00ff */
[----:B-1----:R-:W-:Y:S01]  /*64f0*/  MOV R7, UR7 ;  /* 0x0000000700077c02 */ /* 0x002fe20008000f00 */
[----:B------:R-:W-:Y:S01]  /*6500*/  IMAD.U32 R6, RZ, RZ, UR6 ;  /* 0x00000006ff067e24 */ /* 0x000fe2000f8e00ff */
[----:B-----5:R-:W-:Y:S01]  /*6510*/  MOV R11, UR5 ;  /* 0x00000005000b7c02 */ /* 0x020fe20008000f00 */
[----:B------:R-:W-:Y:S02]  /*6520*/  IMAD.U32 R10, RZ, RZ, UR4 ;  /* 0x00000004ff0a7e24 */ /* 0x000fe4000f8e00ff */
[----:B------:R-:W-:Y:S07]  /*6530*/  LEPC R20, `(.L_x_115) ;  /* 0x000000001014794e */ /* 0x000fee0000000000 */
[----:B--23--:R-:W-:Y:S05]  /*6540*/  CALL.ABS.NOINC R2 ;  /* 0x0000000002007343 */ /* 0x00cfea0003c00000 */
.L_x_115:
[----:B------:R-:W-:Y:S01]  /*6550*/  LOP3.LUT P0, RZ, R101, 0x60, RZ, 0xc0, !PT ;  /* 0x0000006065ff7812 */ /* 0x000fe2000780c0ff */
[----:B------:R-:W-:Y:S05]  /*6560*/  WARPSYNC.ALL ;  /* 0x0000000000007948 */ /* 0x000fea0003800000 */
[----:B------:R-:W-:Y:S01]  /*6570*/  R2UR UR4, R32 ;  /* 0x00000000200472ca */ /* 0x000fe200000e0000 */
[----:B------:R-:W-:Y:S01]  /*6580*/  BSSY.RECONVERGENT B0, `(.L_x_116) ;  /* 0x00000a0000007945 */ /* 0x000fe20003800200 */
[-C--:B------:R-:W-:Y:S02]  /*6590*/  F2FP.F16.E5M2.UNPACK_B R50, R56.reuse ;  /* 0x00000038ff32723e */ /* 0x080fe400020004ff */
[----:B------:R-:W-:Y:S02]  /*65a0*/  F2FP.F16.E5M2.UNPACK_B R63, R56.H1 ;  /* 0x00000038ff3f723e */ /* 0x000fe400030004ff */
[-C--:B------:R-:W-:Y:S01]  /*65b0*/  F2FP.F16.E5M2.UNPACK_B R56, R57.reuse ;  /* 0x00000039ff38723e */ /* 0x080fe200020004ff */
[--C-:B------:R-:W-:Y:S01]  /*65c0*/  HADD2.F32 R48, -RZ, R50.reuse.H0_H0 ;  /* 0x20000032ff307230 */ /* 0x100fe20000004100 */
[----:B------:R-:W-:Y:S01]  /*65d0*/  F2FP.F16.E5M2.UNPACK_B R57, R57.H1 ;  /* 0x00000039ff39723e */ /* 0x000fe200030004ff */
[----:B------:R-:W-:Y:S01]  /*65e0*/  HADD2.F32 R50, -RZ, R50.H1_H1 ;  /* 0x30000032ff327230 */ /* 0x000fe20000004100 */
[-C--:B------:R-:W-:Y:S01]  /*65f0*/  F2FP.F16.E5M2.UNPACK_B R66, R52.reuse ;  /* 0x00000034ff42723e */ /* 0x080fe200020004ff */
[--C-:B------:R-:W-:Y:S01]  /*6600*/  HADD2.F32 R51, -RZ, R63.reuse.H0_H0 ;  /* 0x2000003fff337230 */ /* 0x100fe20000004100 */
[----:B------:R-:W-:Y:S01]  /*6610*/  F2FP.F16.E5M2.UNPACK_B R68, R52.H1 ;  /* 0x00000034ff44723e */ /* 0x000fe200030004ff */
[----:B-1----:R-:W-:Y:S01]  /*6620*/  LDTM.16dp32bit_t0_t15.x32 R4, tmem[UR4] ;  /* 0x00000004000479ee */ /* 0x002fe20008a80000 */
[----:B------:R-:W3:Y:S01]  /*6630*/  LDTM.16dp32bit_t16_t31.x32 R4, tmem[UR4+0x20] ;  /* 0x00002004000479ee */ /* 0x000ee20008aa0000 */
[----:B------:R-:W-:Y:S01]  /*6640*/  NOP ;  /* 0x0000000000007918 */ /* 0x000fe20000000000 */
[----:B------:R-:W-:Y:S01]  /*6650*/  R2UR UR5, R92 ;  /* 0x000000005c0572ca */ /* 0x000fe200000e0000 */
[--C-:B------:R-:W-:Y:S01]  /*6660*/  HADD2.F32 R65, -RZ, R66.reuse.H0_H0 ;  /* 0x20000042ff417230 */ /* 0x100fe20000004100 */
[----:B------:R-:W-:Y:S01]  /*6670*/  F2FP.F16.E5M2.UNPACK_B R61, R58 ;  /* 0x0000003aff3d723e */ /* 0x000fe200020004ff */
[----:B------:R-:W-:Y:S01]  /*6680*/  HADD2.F32 R67, -RZ, R66.H1_H1 ;  /* 0x30000042ff437230 */ /* 0x000fe20000004100 */
[-C--:B------:R-:W-:Y:S01]  /*6690*/  F2FP.F16.E5M2.UNPACK_B R70, R53.reuse ;  /* 0x00000035ff46723e */ /* 0x080fe200020004ff */
[----:B------:R-:W-:Y:S01]  /*66a0*/  HADD2.F32 R52, -RZ, R63.H1_H1 ;  /* 0x3000003fff347230 */ /* 0x000fe20000004100 */
[----:B------:R-:W-:Y:S01]  /*66b0*/  F2FP.F16.E5M2.UNPACK_B R72, R53.H1 ;  /* 0x00000035ff48723e */ /* 0x000fe200030004ff */
[----:B------:R-:W-:Y:S01]  /*66c0*/  HADD2.F32 R53, -RZ, R56.H0_H0 ;  /* 0x20000038ff357230 */ /* 0x000fe20000004100 */
[-C--:B------:R-:W-:Y:S01]  /*66d0*/  F2FP.F16.E5M2.UNPACK_B R74, R54.reuse ;  /* 0x00000036ff4a723e */ /* 0x080fe200020004ff */
[----:B------:R-:W-:Y:S01]  /*66e0*/  HADD2.F32 R69, -RZ, R70.H0_H0 ;  /* 0x20000046ff457230 */ /* 0x000fe20000004100 */
[----:B------:R-:W-:Y:S01]  /*66f0*/  F2FP.F16.E5M2.UNPACK_B R76, R54.H1 ;  /* 0x00000036ff4c723e */ /* 0x000fe200030004ff */
[----:B------:R-:W-:Y:S01]  /*6700*/  HADD2.F32 R54, -RZ, R56.H1_H1 ;  /* 0x30000038ff367230 */ /* 0x000fe20000004100 */
[----:B------:R-:W-:Y:S01]  /*6710*/  F2FP.F16.E5M2.UNPACK_B R60, R58.H1 ;  /* 0x0000003aff3c723e */ /* 0x000fe200030004ff */
[----:B------:R-:W-:Y:S01]  /*6720*/  UIADD3 UR5, UPT, UPT, UR5, 0x210, URZ ;  /* 0x0000021005057890 */ /* 0x000fe2000fffe0ff */
[----:B------:R-:W-:Y:S01]  /*6730*/  HADD2.F32 R58, -RZ, R61.H1_H1 ;  /* 0x3000003dff3a7230 */ /* 0x000fe20000004100 */
[----:B------:R-:W-:Y:S01]  /*6740*/  F2FP.F16.E5M2.UNPACK_B R77, R55 ;  /* 0x00000037ff4d723e */ /* 0x000fe200020004ff */
[----:B------:R-:W-:Y:S01]  /*6750*/  HADD2.F32 R70, -RZ, R70.H1_H1 ;  /* 0x30000046ff467230 */ /* 0x000fe20000004100 */
[----:B------:R-:W-:Y:S01]  /*6760*/  UPRMT UR5, UR37, 0x654, UR5 ;  /* 0x0000065425057896 */ /* 0x000fe20008000005 */
[--C-:B------:R-:W-:Y:S01]  /*6770*/  HADD2.F32 R73, -RZ, R74.reuse.H0_H0 ;  /* 0x2000004aff497230 */ /* 0x100fe20000004100 */
[----:B------:R-:W-:Y:S01]  /*6780*/  F2FP.F16.E5M2.UNPACK_B R62, R59 ;  /* 0x0000003bff3e723e */ /* 0x000fe200020004ff */
[----:B------:R-:W-:Y:S01]  /*6790*/  HADD2.F32 R74, -RZ, R74.H1_H1 ;  /* 0x3000004aff4a7230 */ /* 0x000fe20000004100 */
[----:B------:R-:W-:Y:S01]  /*67a0*/  F2FP.F16.E5M2.UNPACK_B R78, R55.H1 ;  /* 0x00000037ff4e723e */ /* 0x000fe200030004ff */
[C---:B---3--:R-:W-:Y:S01]  /*67b0*/  FMUL R4, R47.reuse, R4 ;  /* 0x000000042f047220 */ /* 0x048fe20000400000 */
[C---:B------:R-:W-:Y:S01]  /*67c0*/  FMUL R5, R47.reuse, R5 ;  /* 0x000000052f057220 */ /* 0x040fe20000400000 */
[C---:B------:R-:W-:Y:S01]  /*67d0*/  FMUL R8, R47.reuse, R8 ;  /* 0x000000082f087220 */ /* 0x040fe20000400000 */
[----:B------:R-:W-:Y:S01]  /*67e0*/  FMUL R9, R47, R9 ;  /* 0x000000092f097220 */ /* 0x000fe20000400000 */
[----:B------:R-:W-:Y:S01]  /*67f0*/  SYNCS.ARRIVE.TRANS64.RED.A1T0 RZ, [UR5], RZ ;  /* 0x000000ffffff79a7 */ /* 0x000fe20008100405 */
[C---:B------:R-:W-:Y:S01]  /*6800*/  FFMA R4, R49.reuse, R48, R4 ;  /* 0x0000003031047223 */ /* 0x040fe20000000004 */
[----:B------:R-:W-:Y:S01]  /*6810*/  FFMA R5, R49, R50, R5 ;  /* 0x0000003231057223 */ /* 0x000fe20000000005 */
[C---:B------:R-:W-:Y:S01]  /*6820*/  FMUL R12, R47.reuse, R12 ;  /* 0x0000000c2f0c7220 */ /* 0x040fe20000400000 */
        /* <DEDUP_REMOVED lines=9> */
[----:B------:R-:W-:Y:S02]  /*68c0*/  HADD2.F32 R48, -RZ, R77.H1_H1 ;  /* 0x3000004dff307230 */ /* 0x000fe40000004100 */
[C---:B------:R-:W-:Y:S01]  /*68d0*/  FMUL R28, R47.reuse, R32 ;  /* 0x000000202f1c7220 */ /* 0x040fe20000400000 */
[C---:B------:R-:W-:Y:S01]  /*68e0*/  FMUL R29, R47.reuse, R33 ;  /* 0x000000212f1d7220 */ /* 0x040fe20000400000 */
[C---:B------:R-:W-:Y:S01]  /*68f0*/  FMUL R6, R47.reuse, R6 ;  /* 0x000000062f067220 */ /* 0x040fe20000400000 */
[C---:B------:R-:W-:Y:S01]  /*6900*/  FMUL R7, R47.reuse, R7 ;  /* 0x000000072f077220 */ /* 0x040fe20000400000 */
[--C-:B------:R-:W-:Y:S02]  /*6910*/  HADD2.F32 R55, -RZ, R57.reuse.H0_H0 ;  /* 0x20000039ff377230 */ /* 0x100fe40000004100 */
[----:B------:R-:W-:Y:S01]  /*6920*/  FMUL R10, R47, R10 ;  /* 0x0000000a2f0a7220 */ /* 0x000fe20000400000 */
[C---:B------:R-:W-:Y:S01]  /*6930*/  FFMA R6, R49.reuse, R51, R6 ;  /* 0x0000003331067223 */ /* 0x040fe20000000006 */
[----:B------:R-:W-:Y:S02]  /*6940*/  HADD2.F32 R56, -RZ, R57.H1_H1 ;  /* 0x30000039ff387230 */ /* 0x000fe40000004100 */
[C---:B------:R-:W-:Y:S01]  /*6950*/  FFMA R7, R49.reuse, R52, R7 ;  /* 0x0000003431077223 */ /* 0x040fe20000000007 */
[C---:B------:R-:W-:Y:S01]  /*6960*/  FFMA R8, R49.reuse, R53, R8 ;  /* 0x0000003531087223 */ /* 0x040fe20000000008 */
[C---:B------:R-:W-:Y:S01]  /*6970*/  FFMA R9, R49.reuse, R54, R9 ;  /* 0x0000003631097223 */ /* 0x040fe20000000009 */
[----:B------:R-:W-:Y:S02]  /*6980*/  HADD2.F32 R57, -RZ, R61.H0_H0 ;  /* 0x2000003dff397230 */ /* 0x000fe40000004100 */
[----:B------:R-:W-:Y:S01]  /*6990*/  FFMA R10, R49, R55, R10 ;  /* 0x00000037310a7223 */ /* 0x000fe2000000000a */
[----:B------:R-:W-:Y:S01]  /*69a0*/  F2FP.SATFINITE.E5M2.F32.PACK_AB_MERGE_C R92, R7, R6, RZ ;  /* 0x00000006075c723e */ /* 0x000fe200048060ff */
[----:B------:R-:W-:Y:S02]  /*69b0*/  HADD2.F32 R61, -RZ, R62.H0_H0 ;  /* 0x2000003eff3d7230 */ /* 0x000fe40000004100 */
[----:B------:R-:W-:Y:S01]  /*69c0*/  FMUL R11, R47, R11 ;  /* 0x0000000b2f0b7220 */ /* 0x000fe20000400000 */
[----:B------:R-:W-:Y:S01]  /*69d0*/  F2FP.F16.E5M2.UNPACK_B R64, R59.H1 ;  /* 0x0000003bff40723e */ /* 0x000fe200030004ff */
[----:B------:R-:W-:Y:S01]  /*69e0*/  HADD2.F32 R59, -RZ, R60.H0_H0 ;  /* 0x2000003cff3b7230 */ /* 0x000fe20000004100 */
[----:B------:R-:W-:Y:S01]  /*69f0*/  F2FP.SATFINITE.E5M2.F32.PACK_AB_MERGE_C R92, R5, R4, R92 ;  /* 0x00000004055c723e */ /* 0x000fe2000480605c */
[C---:B------:R-:W-:Y:S01]  /*6a00*/  FFMA R11, R49.reuse, R56, R11 ;  /* 0x00000038310b7223 */ /* 0x040fe2000000000b */
[C---:B------:R-:W-:Y:S01]  /*6a10*/  FFMA R12, R49.reuse, R57, R12 ;  /* 0x00000039310c7223 */ /* 0x040fe2000000000c */
[----:B------:R-:W-:Y:S01]  /*6a20*/  FFMA R13, R49, R58, R13 ;  /* 0x0000003a310d7223 */ /* 0x000fe2000000000d */
[----:B------:R-:W-:Y:S02]  /*6a30*/  HADD2.F32 R62, -RZ, R62.H1_H1 ;  /* 0x3000003eff3e7230 */ /* 0x000fe40000004100 */
[----:B------:R-:W-:Y:S01]  /*6a40*/  FMUL R14, R47, R14 ;  /* 0x0000000e2f0e7220 */ /* 0x000fe20000400000 */
[----:B------:R-:W-:Y:S01]  /*6a50*/  HADD2.F32 R60, -RZ, R60.H1_H1 ;  /* 0x3000003cff3c7230 */ /* 0x000fe20000004100 */
[----:B------:R-:W-:Y:S01]  /*6a60*/  F2FP.SATFINITE.E5M2.F32.PACK_AB_MERGE_C R93, R11, R10, RZ ;  /* 0x0000000a0b5d723e */ /* 0x000fe200048060ff */
[----:B------:R-:W-:Y:S02]  /*6a70*/  HADD2.F32 R51, -RZ, R77.H0_H0 ;  /* 0x2000004dff337230 */ /* 0x000fe40000004100 */
[----:B------:R-:W-:Y:S01]  /*6a80*/  FFMA R14, R49, R59, R14 ;  /* 0x0000003b310e7223 */ /* 0x000fe2000000000e */
[----:B------:R-:W-:Y:S01]  /*6a90*/  FMUL R15, R47, R15 ;  /* 0x0000000f2f0f7220 */ /* 0x000fe20000400000 */
[--C-:B------:R-:W-:Y:S01]  /*6aa0*/  HADD2.F32 R63, -RZ, R64.reuse.H0_H0 ;  /* 0x20000040ff3f7230 */ /* 0x100fe20000004100 */
[----:B------:R-:W-:Y:S01]  /*6ab0*/  F2FP.SATFINITE.E5M2.F32.PACK_AB_MERGE_C R93, R9, R8, R93 ;  /* 0x00000008095d723e */ /* 0x000fe2000480605d */
[----:B------:R-:W-:Y:S02]  /*6ac0*/  HADD2.F32 R64, -RZ, R64.H1_H1 ;  /* 0x30000040ff407230 */ /* 0x000fe40000004100 */
[C---:B------:R-:W-:Y:S01]  /*6ad0*/  FFMA R15, R49.reuse, R60, R15 ;  /* 0x0000003c310f7223 */ /* 0x040fe2000000000f */
[C---:B------:R-:W-:Y:S01]  /*6ae0*/  FFMA R16, R49.reuse, R61, R16 ;  /* 0x0000003d31107223 */ /* 0x040fe20000000010 */
[----:B------:R-:W-:Y:S01]  /*6af0*/  FFMA R17, R49, R62, R17 ;  /* 0x0000003e31117223 */ /* 0x000fe20000000011 */
[C---:B------:R-:W-:Y:S01]  /*6b00*/  FMUL R18, R47.reuse, R18 ;  /* 0x000000122f127220 */ /* 0x040fe20000400000 */
[C---:B------:R-:W-:Y:S01]  /*6b10*/  FMUL R19, R47.reuse, R19 ;  /* 0x000000132f137220 */ /* 0x040fe20000400000 */
[--C-:B------:R-:W-:Y:S02]  /*6b20*/  HADD2.F32 R66, -RZ, R68.reuse.H0_H0 ;  /* 0x20000044ff427230 */ /* 0x100fe40000004100 */
[----:B------:R-:W-:Y:S01]  /*6b30*/  FMUL R3, R47, R22 ;  /* 0x000000162f037220 */ /* 0x000fe20000400000 */
[C---:B------:R-:W-:Y:S01]  /*6b40*/  FFMA R18, R49.reuse, R63, R18 ;  /* 0x0000003f31127223 */ /* 0x040fe20000000012 */
[----:B------:R-:W-:Y:S02]  /*6b50*/  HADD2.F32 R68, -RZ, R68.H1_H1 ;  /* 0x30000044ff447230 */ /* 0x000fe40000004100 */
[----:B------:R-:W-:Y:S01]  /*6b60*/  FFMA R19, R49, R64, R19 ;  /* 0x0000004031137223 */ /* 0x000fe20000000013 */
[----:B------:R-:W-:Y:S01]  /*6b70*/  FMUL R23, R47, R23 ;  /* 0x000000172f177220 */ /* 0x000fe20000400000 */
[C---:B------:R-:W-:Y:S01]  /*6b80*/  FFMA R0, R49.reuse, R65, R0 ;  /* 0x0000004131007223 */ /* 0x040fe20000000000 */
[C---:B------:R-:W-:Y:S01]  /*6b90*/  FFMA R2, R49.reuse, R67, R2 ;  /* 0x0000004331027223 */ /* 0x040fe20000000002 */
[--C-:B------:R-:W-:Y:S02]  /*6ba0*/  HADD2.F32 R71, -RZ, R72.reuse.H0_H0 ;  /* 0x20000048ff477230 */ /* 0x100fe40000004100 */
[----:B------:R-:W-:Y:S01]  /*6bb0*/  FFMA R3, R49, R66, R3 ;  /* 0x0000004231037223 */ /* 0x000fe20000000003 */
[----:B------:R-:W-:Y:S02]  /*6bc0*/  HADD2.F32 R72, -RZ, R72.H1_H1 ;  /* 0x30000048ff487230 */ /* 0x000fe40000004100 */
[----:B------:R-:W-:Y:S01]  /*6bd0*/  FMUL R22, R47, R26 ;  /* 0x0000001a2f167220 */ /* 0x000fe20000400000 */
        /* <DEDUP_REMOVED lines=18> */
[----:B------:R-:W-:Y:S01]  /*6d00*/  F2FP.SATFINITE.E5M2.F32.PACK_AB_MERGE_C R94, R15, R14, RZ ;  /* 0x0000000e0f5e723e */ /* 0x000fe200048060ff */
[----:B------:R-:W-:Y:S01]  /*6d10*/  FFMA R28, R49, R51, R28 ;  /* 0x00000033311c7223 */ /* 0x000fe2000000001c */
[----:B------:R-:W-:Y:S01]  /*6d20*/  F2FP.SATFINITE.E5M2.F32.PACK_AB_MERGE_C R95, R19, R18, RZ ;  /* 0x00000012135f723e */ /* 0x000fe200048060ff */
[C---:B------:R-:W-:Y:S01]  /*6d30*/  FFMA R29, R49.reuse, R48, R29 ;  /* 0x00000030311d7223 */ /* 0x040fe2000000001d */
[C---:B------:R-:W-:Y:S01]  /*6d40*/  FFMA R30, R49.reuse, R77, R30 ;  /* 0x0000004d311e7223 */ /* 0x040fe2000000001e */
[----:B------:R-:W-:Y:S01]  /*6d50*/  FFMA R35, R49, R50, R35 ;  /* 0x0000003231237223 */ /* 0x000fe20000000023 */
[----:B------:R-:W-:Y:S02]  /*6d60*/  F2FP.SATFINITE.E5M2.F32.PACK_AB_MERGE_C R94, R13, R12, R94 ;  /* 0x0000000c0d5e723e */ /* 0x000fe4000480605e */
[----:B------:R-:W-:Y:S02]  /*6d70*/  F2FP.SATFINITE.E5M2.F32.PACK_AB_MERGE_C R95, R17, R16, R95 ;  /* 0x00000010115f723e */ /* 0x000fe4000480605f */
[----:B------:R-:W-:Y:S02]  /*6d80*/  F2FP.SATFINITE.E5M2.F32.PACK_AB_MERGE_C R113, R23, R3, RZ ;  /* 0x000000031771723e */ /* 0x000fe400048060ff */
[----:B------:R-:W-:Y:S01]  /*6d90*/  F2FP.SATFINITE.E5M2.F32.PACK_AB_MERGE_C R114, R27, R22, RZ ;  /* 0x000000161b72723e */ /* 0x000fe200048060ff */
[----:B------:R1:W-:Y:S01]  /*6da0*/  STS.128 [R103+UR43+0x1400], R92 ;  /* 0x0014005c67007988 */ /* 0x0003e20008000c2b */
[----:B------:R-:W-:Y:S02]  /*6db0*/  F2FP.SATFINITE.E5M2.F32.PACK_AB_MERGE_C R116, R31, R26, RZ ;  /* 0x0000001a1f74723e */ /* 0x000fe400048060ff */
[----:B------:R-:W-:Y:S02]  /*6dc0*/  F2FP.SATFINITE.E5M2.F32.PACK_AB_MERGE_C R117, R35, R30, RZ ;  /* 0x0000001e2375723e */ /* 0x000fe400048060ff */
[----:B------:R-:W-:Y:S02]  /*6dd0*/  F2FP.SATFINITE.E5M2.F32.PACK_AB_MERGE_C R112, R2, R0, R113 ;  /* 0x000000000270723e */ /* 0x000fe40004806071 */
[----:B------:R-:W-:Y:S02]  /*6de0*/  F2FP.SATFINITE.E5M2.F32.PACK_AB_MERGE_C R113, R21, R20, R114 ;  /* 0x000000141571723e */ /* 0x000fe40004806072 */
[----:B------:R-:W-:Y:S02]  /*6df0*/  F2FP.SATFINITE.E5M2.F32.PACK_AB_MERGE_C R114, R25, R24, R116 ;  /* 0x000000181972723e */ /* 0x000fe40004806074 */
[----:B------:R-:W-:Y:S02]  /*6e00*/  F2FP.SATFINITE.E5M2.F32.PACK_AB_MERGE_C R115, R29, R28, R117 ;  /* 0x0000001c1d73723e */ /* 0x000fe40004806075 */
[----:B------:R-:W-:Y:S03]  /*6e10*/  IADD3 R116, PT, PT, R44, 0x1, RZ ;  /* 0x000000012c747810 */ /* 0x000fe60007ffe0ff */
[----:B------:R1:W-:Y:S01]  /*6e20*/  STS.128 [R102+0x1010], R112 ;  /* 0x0010107066007388 */ /* 0x0003e20000000c00 */
[----:B------:R-:W-:Y:S01]  /*6e30*/  @!PT LDS RZ, [RZ] ;  /* 0x00000000fffff984 */ /* 0x000fe20000000800 */
[----:B------:R-:W-:Y:S01]  /*6e40*/  @!PT LDS RZ, [RZ] ;  /* 0x00000000fffff984 */ /* 0x000fe20000000800 */
[----:B------:R-:W-:Y:S01]  /*6e50*/  @!PT LDS RZ, [RZ] ;  /* 0x00000000fffff984 */ /* 0x000fe20000000800 */
[----:B------:R-:W-:Y:S01]  /*6e60*/  @!PT LDS RZ, [RZ] ;  /* 0x00000000fffff984 */ /* 0x000fe20000000800 */
[----:B------:R3:W-:Y:S07]  /*6e70*/  MEMBAR.ALL.CTA ;  /* 0x0000000000007992 */ /* 0x0007ee0000008000 */
[----:B---3--:R-:W3:Y:S02]  /*6e80*/  FENCE.VIEW.ASYNC.S ;  /* 0x00000000000073c6 */ /* 0x008ee40000000000 */
[----:B---3--:R-:W-:Y:S06]  /*6e90*/  BAR.SYNC.DEFER_BLOCKING 0x1, 0x80 ;  /* 0x0042000000007b1d */ /* 0x008fec0000010000 */
[----:B------:R-:W-:Y:S05]  /*6ea0*/  @P0 BRA `(.L_x_117) ;  /* 0x0000000000340947 */ /* 0x000fea0003800000 */
[----:B------:R-:W-:Y:S01]  /*6eb0*/  UIADD3 UR12, UPT, UPT, UR43, 0x1400, URZ ;  /* 0x000014002b0c7890 */ /* 0x000fe2000fffe0ff */
[----:B------:R-:W-:Y:S01]  /*6ec0*/  R2UR UR9, R91 ;  /* 0x000000005b0972ca */ /* 0x000fe200000e0000 */
[----:B------:R-:W-:Y:S01]  /*6ed0*/  UIADD3 UR10, UP0, UPT, UR46, 0x680, URZ ;  /* 0x000006802e0a7890 */ /* 0x000fe2000ff1e0ff */
[----:B------:R-:W-:Y:S01]  /*6ee0*/  R2UR UR8, R97 ;  /* 0x00000000610872ca */ /* 0x000fe200000e0000 */
[----:B------:R-:W-:Y:S02]  /*6ef0*/  UMOV UR7, UR36 ;  /* 0x0000002400077c82 */ /* 0x000fe40008000000 */
[----:B------:R-:W-:Y:S01]  /*6f00*/  IMAD.U32 R109, RZ, RZ, UR12 ;  /* 0x0000000cff6d7e24 */ /* 0x000fe2000f8e00ff */
[----:B------:R-:W-:Y:S04]  /*6f10*/  UIADD3.X UR11, UPT, UPT, URZ, UR47, URZ, UP0, !UPT ;  /* 0x0000002fff0b7290 */ /* 0x000fe800087fe4ff */
[----:B------:R-:W-:Y:S03]  /*6f20*/  R2UR UR4, R109 ;  /* 0x000000006d0472ca */ /* 0x000fe600000e0000 */
[----:B------:R-:W-:Y:S02]  /*6f30*/  USHF.L.U32 UR5, UR9, 0x6, URZ ;  /* 0x0000000609057899 */ /* 0x000fe400080006ff */
[----:B------:R-:W-:Y:S09]  /*6f40*/  USHF.L.U32 UR6, UR8, 0x6, URZ ;  /* 0x0000000608067899 */ /* 0x000ff200080006ff */
[----:B------:R3:W-:Y:S01]  /*6f50*/  UTMASTG.3D [UR4], [UR10] ;  /* 0x000000040a0073b5 */ /* 0x0007e20008010000 */
[----:B------:R0:W-:Y:S01]  /*6f60*/  UTMACMDFLUSH ;  /* 0x00000000000079b7 */ /* 0x0001e20000000000 */
[----:B---3--:R-:W-:Y:S04]  /*6f70*/  DEPBAR.LE SB0, 0x0 ;  /* 0x000080000000791a */ /* 0x008fe80000000000 */
.L_x_117:
[----:B------:R-:W-:Y:S05]  /*6f80*/  BSYNC.RECONVERGENT B0 ;  /* 0x0000000000007941 */ /* 0x000fea0003800200 */
.L_x_116:
[----:B------:R-:W-:Y:S01]  /*6f90*/  BAR.SYNC.DEFER_BLOCKING 0x1, 0x80 ;  /* 0x0042000000007b1d */ /* 0x000fe20000010000 */
[----:B------:R-:W-:Y:S01]  /*6fa0*/  ISETP.NE.AND P2, PT, R110, RZ, PT ;  /* 0x000000ff6e00720c */ /* 0x000fe20003f45270 */
[----:B------:R-:W-:Y:S01]  /*6fb0*/  IMAD.IADD R91, R43, 0x1, R79 ;  /* 0x000000012b5b7824 */ /* 0x000fe200078e024f */
[----:B------:R-:W-:Y:S01]  /*6fc0*/  ISETP.NE.AND P0, PT, R111, 0x2, PT ;  /* 0x000000026f00780c */ /* 0x000fe20003f05270 */
[----:B------:R-:W-:Y:S01]  /*6fd0*/  IMAD.IADD R97, R45, 0x1, R90 ;  /* 0x000000012d617824 */ /* 0x000fe200078e025a */
[----:B------:R-:W-:Y:S02]  /*6fe0*/  ISETP.NE.AND P1, PT, R116, 0x4, PT ;  /* 0x000000047400780c */ /* 0x000fe40003f25270 */
[----:B------:R-:W-:Y:S02]  /*6ff0*/  SEL R0, RZ, 0x1, P0 ;  /* 0x00000001ff007807 */ /* 0x000fe40000000000 */
[----:B------:R-:W-:Y:S02]  /*7000*/  SEL R3, RZ, 0x1, P1 ;  /* 0x00000001ff037807 */ /* 0x000fe40000800000 */
[----:B------:R-:W-:Y:S02]  /*7010*/  LOP3.LUT R107, R107, R0, RZ, 0x3c, !PT ;  /* 0x000000006b6b7212 */ /* 0x000fe400078e3cff */
[----:B------:R-:W-:Y:S02]  /*7020*/  LOP3.LUT R108, R108, R3, RZ, 0x3c, !PT ;  /* 0x000000036c6c7212 */ /* 0x000fe400078e3cff */
[----:B------:R-:W-:Y:S02]  /*7030*/  @P2 R2UR UR36, R105 ;  /* 0x00000000692422ca */ /* 0x000fe400000e0000 */
[----:B------:R-:W-:Y:S02]  /*7040*/  SEL R111, R111, RZ, P0 ;  /* 0x000000ff6f6f7207 */ /* 0x000fe40000000000 */
[----:B------:R-:W-:Y:S01]  /*7050*/  SEL R44, R116, RZ, P1 ;  /* 0x000000ff742c7207 */ /* 0x000fe20000800000 */
[----:B------:R-:W-:Y:S10]  /*7060*/  @P2 BRA `(.L_x_118) ;  /* 0xffffffe400842947 */ /* 0x000ff4000383ffff */
[----:B------:R-:W-:Y:S05]  /*7070*/  EXIT ;  /* 0x000000000000794d */ /* 0x000fea0003800000 */
.L_x_20:
[----:B--2---:R2:W1:Y:S02]  /*7080*/  SYNCS.PHASECHK.TRANS64.TRYWAIT P0, [R3+URZ+0x240], R2 ;  /* 0x00024002030075a7 */ /* 0x00446400080011ff */
[----:B-1----:R-:W-:Y:S05]  /*7090*/  @!P0 NANOSLEEP.SYNCS 0x989680 ;  /* 0x009896800000895d */ /* 0x002fea0003900000 */
[----:B------:R-:W1:Y:S02]  /*70a0*/  @!P0 SYNCS.PHASECHK.TRANS64 P0, [R3+URZ+0x240], R2 ;  /* 0x00024002030085a7 */ /* 0x000e6400080010ff */
[----:B-1----:R-:W-:Y:S05]  /*70b0*/  @!P0 BRA `(.L_x_20) ;  /* 0xfffffffc00f08947 */ /* 0x002fea000383ffff */
[----:B------:R-:W-:Y:S05]  /*70c0*/  BRA `(.L_x_119) ;  /* 0xffffffa400f07947 */ /* 0x000fea000383ffff */
.L_x_23:
[----:B-1----:R-:W-:-:S07]  /*70d0*/  MOV R2, UR33 ;  /* 0x0000002100027c02 */ /* 0x002fce0008000f00 */
.L_x_120:
[----:B-1----:R1:W2:Y:S02]  /*70e0*/  SYNCS.PHASECHK.TRANS64.TRYWAIT P0, [R2+URZ+0xd8], R5 ;  /* 0x0000d805020075a7 */ /* 0x0022a400080011ff */
[----:B--2---:R-:W-:Y:S05]  /*70f0*/  @!P0 NANOSLEEP.SYNCS 0x989680 ;  /* 0x009896800000895d */ /* 0x004fea0003900000 */
[----:B------:R-:W2:Y:S02]  /*7100*/  @!P0 SYNCS.PHASECHK.TRANS64 P0, [R2+URZ+0xd8], R5 ;  /* 0x0000d805020085a7 */ /* 0x000ea400080010ff */
[----:B--2---:R-:W-:Y:S05]  /*7110*/  @!P0 BRA `(.L_x_120) ;  /* 0xfffffffc00f08947 */ /* 0x004fea000383ffff */
[----:B------:R-:W-:Y:S05]  /*7120*/  BRA `(.L_x_22) ;  /* 0xffffffa800407947 */ /* 0x000fea000383ffff */
.L_x_29:
[----:B-1----:R-:W-:-:S07]  /*7130*/  MOV R2, UR17 ;  /* 0x0000001100027c02 */ /* 0x002fce0008000f00 */
.L_x_121:
[----:B-1----:R1:W2:Y:S02]  /*7140*/  SYNCS.PHASECHK.TRANS64.TRYWAIT P0, [R2+URZ+0xd8], R5 ;  /* 0x0000d805020075a7 */ /* 0x0022a400080011ff */
[----:B--2---:R-:W-:Y:S05]  /*7150*/  @!P0 NANOSLEEP.SYNCS 0x989680 ;  /* 0x009896800000895d */ /* 0x004fea0003900000 */
[----:B------:R-:W2:Y:S02]  /*7160*/  @!P0 SYNCS.PHASECHK.TRANS64 P0, [R2+URZ+0xd8], R5 ;  /* 0x0000d805020085a7 */ /* 0x000ea400080010ff */
[----:B--2---:R-:W-:Y:S05]  /*7170*/  @!P0 BRA `(.L_x_121) ;  /* 0xfffffffc00f08947 */ /* 0x004fea000383ffff */
[----:B------:R-:W-:Y:S05]  /*7180*/  BRA `(.L_x_28) ;  /* 0xffffffa800e47947 */ /* 0x000fea000383ffff */
.L_x_33:
[----:B-1----:R1:W2:Y:S02]  /*7190*/  SYNCS.PHASECHK.TRANS64.TRYWAIT P0, [R2+URZ+0x1d0], R3 ;  /* 0x0001d003020075a7 */ /* 0x0022a400080011ff */
[----:B--2---:R-:W-:Y:S05]  /*71a0*/  @!P0 NANOSLEEP.SYNCS 0x989680 ;  /* 0x009896800000895d */ /* 0x004fea0003900000 */
[----:B------:R-:W2:Y:S02]  /*71b0*/  @!P0 SYNCS.PHASECHK.TRANS64 P0, [R2+URZ+0x1d0], R3 ;  /* 0x0001d003020085a7 */ /* 0x000ea400080010ff */
[----:B--2---:R-:W-:Y:S05]  /*71c0*/  @!P0 BRA `(.L_x_33) ;  /* 0xfffffffc00f08947 */ /* 0x004fea000383ffff */
[----:B------:R-:W-:Y:S05]  /*71d0*/  BRA `(.L_x_122) ;  /* 0xffffffac00707947 */ /* 0x000fea000383ffff */
.L_x_37:
[----:B----4-:R-:W-:-:S07]  /*71e0*/  MOV R0, UR5 ;  /* 0x0000000500007c02 */ /* 0x010fce0008000f00 */
.L_x_123:
[----:B-1----:R1:W2:Y:S02]  /*71f0*/  SYNCS.PHASECHK.TRANS64.TRYWAIT P0, [R0+URZ], R3 ;  /* 0x00000003000075a7 */ /* 0x0022a400080011ff */
[----:B--2---:R-:W-:Y:S05]  /*7200*/  @!P0 NANOSLEEP.SYNCS 0x989680 ;  /* 0x009896800000895d */ /* 0x004fea0003900000 */
[----:B------:R-:W2:Y:S02]  /*7210*/  @!P0 SYNCS.PHASECHK.TRANS64 P0, [R0+URZ], R3 ;  /* 0x00000003000085a7 */ /* 0x000ea400080010ff */
[----:B--2---:R-:W-:Y:S05]  /*7220*/  @!P0 BRA `(.L_x_123) ;  /* 0xfffffffc00f08947 */ /* 0x004fea000383ffff */
[----:B------:R-:W-:Y:S05]  /*7230*/  BRA `(.L_x_124) ;  /* 0xffffffb000e07947 */ /* 0x000fea000383ffff */
.L_x_38:
[----:B----4-:R-:W-:-:S07]  /*7240*/  MOV R0, UR5 ;  /* 0x0000000500007c02 */ /* 0x010fce0008000f00 */
.L_x_125:
[----:B-1----:R1:W2:Y:S02]  /*7250*/  SYNCS.PHASECHK.TRANS64.TRYWAIT P0, [R0+URZ], R3 ;  /* 0x00000003000075a7 */ /* 0x0022a400080011ff */
[----:B--2---:R-:W-:Y:S05]  /*7260*/  @!P0 NANOSLEEP.SYNCS 0x989680 ;  /* 0x009896800000895d */ /* 0x004fea0003900000 */
[----:B------:R-:W2:Y:S02]  /*7270*/  @!P0 SYNCS.PHASECHK.TRANS64 P0, [R0+URZ], R3 ;  /* 0x00000003000085a7 */ /* 0x000ea400080010ff */
[----:B--2---:R-:W-:Y:S05]  /*7280*/  @!P0 BRA `(.L_x_125) ;  /* 0xfffffffc00f08947 */ /* 0x004fea000383ffff */
[----:B------:R-:W-:Y:S05]  /*7290*/  BRA `(.L_x_126) ;  /* 0xffffffb000ec7947 */ /* 0x000fea000383ffff */
.L_x_39:
[----:B----4-:R-:W-:-:S07]  /*72a0*/  MOV R0, UR5 ;  /* 0x0000000500007c02 */ /* 0x010fce0008000f00 */
.L_x_127:
[----:B-1----:R1:W2:Y:S02]  /*72b0*/  SYNCS.PHASECHK.TRANS64.TRYWAIT P0, [R0+URZ], R3 ;  /* 0x00000003000075a7 */ /* 0x0022a400080011ff */
[----:B--2---:R-:W-:Y:S05]  /*72c0*/  @!P0 NANOSLEEP.SYNCS 0x989680 ;  /* 0x009896800000895d */ /* 0x004fea0003900000 */
[----:B------:R-:W2:Y:S02]  /*72d0*/  @!P0 SYNCS.PHASECHK.TRANS64 P0, [R0+URZ], R3 ;  /* 0x00000003000085a7 */ /* 0x000ea400080010ff */
[----:B--2---:R-:W-:Y:S05]  /*72e0*/  @!P0 BRA `(.L_x_127) ;  /* 0xfffffffc00f08947 */ /* 0x004fea000383ffff */
[----:B------:R-:W-:Y:S05]  /*72f0*/  BRA `(.L_x_128) ;  /* 0xffffffb000f87947 */ /* 0x000fea000383ffff */
.L_x_40:
[----:B----4-:R-:W-:-:S07]  /*7300*/  MOV R0, UR5 ;  /* 0x0000000500007c02 */ /* 0x010fce0008000f00 */
.L_x_129:
[----:B-1----:R1:W2:Y:S02]  /*7310*/  SYNCS.PHASECHK.TRANS64.TRYWAIT P0, [R0+URZ], R3 ;  /* 0x00000003000075a7 */ /* 0x0022a400080011ff */
[----:B--2---:R-:W-:Y:S05]  /*7320*/  @!P0 NANOSLEEP.SYNCS 0x989680 ;  /* 0x009896800000895d */ /* 0x004fea0003900000 */
[----:B------:R-:W2:Y:S02]  /*7330*/  @!P0 SYNCS.PHASECHK.TRANS64 P0, [R0+URZ], R3 ;  /* 0x00000003000085a7 */ /* 0x000ea400080010ff */
[----:B--2---:R-:W-:Y:S05]  /*7340*/  @!P0 BRA `(.L_x_129) ;  /* 0xfffffffc00f08947 */ /* 0x004fea000383ffff */
[----:B------:R-:W-:Y:S05]  /*7350*/  BRA `(.L_x_130) ;  /* 0xffffffb400047947 */ /* 0x000fea000383ffff */
.L_x_41:
[----:B----4-:R-:W-:-:S07]  /*7360*/  MOV R0, UR5 ;  /* 0x0000000500007c02 */ /* 0x010fce0008000f00 */
.L_x_131:
[----:B-1----:R1:W2:Y:S02]  /*7370*/  SYNCS.PHASECHK.TRANS64.TRYWAIT P0, [R0+URZ], R3 ;  /* 0x00000003000075a7 */ /* 0x0022a400080011ff */
[----:B--2---:R-:W-:Y:S05]  /*7380*/  @!P0 NANOSLEEP.SYNCS 0x989680 ;  /* 0x009896800000895d */ /* 0x004fea0003900000 */
[----:B------:R-:W2:Y:S02]  /*7390*/  @!P0 SYNCS.PHASECHK.TRANS64 P0, [R0+URZ], R3 ;  /* 0x00000003000085a7 */ /* 0x000ea400080010ff */
[----:B--2---:R-:W-:Y:S05]  /*73a0*/  @!P0 BRA `(.L_x_131) ;  /* 0xfffffffc00f08947 */ /* 0x004fea000383ffff */
[----:B------:R-:W-:Y:S05]  /*73b0*/  BRA `(.L_x_132) ;  /* 0xffffffb400107947 */ /* 0x000fea000383ffff */
.L_x_42:
[----:B----4-:R-:W-:-:S07]  /*73c0*/  MOV R0, UR5 ;  /* 0x0000000500007c02 */ /* 0x010fce0008000f00 */
.L_x_133:
[----:B-1----:R1:W2:Y:S02]  /*73d0*/  SYNCS.PHASECHK.TRANS64.TRYWAIT P0, [R0+URZ], R3 ;  /* 0x00000003000075a7 */ /* 0x0022a400080011ff */
[----:B--2---:R-:W-:Y:S05]  /*73e0*/  @!P0 NANOSLEEP.SYNCS 0x989680 ;  /* 0x009896800000895d */ /* 0x004fea0003900000 */
[----:B------:R-:W2:Y:S02]  /*73f0*/  @!P0 SYNCS.PHASECHK.TRANS64 P0, [R0+URZ], R3 ;  /* 0x00000003000085a7 */ /* 0x000ea400080010ff */
[----:B--2---:R-:W-:Y:S05]  /*7400*/  @!P0 BRA `(.L_x_133) ;  /* 0xfffffffc00f08947 */ /* 0x004fea000383ffff */
[----:B------:R-:W-:Y:S05]  /*7410*/  BRA `(.L_x_134) ;  /* 0xffffffb4001c7947 */ /* 0x000fea000383ffff */
.L_x_43:
[----:B----4-:R-:W-:-:S07]  /*7420*/  MOV R0, UR5 ;  /* 0x0000000500007c02 */ /* 0x010fce0008000f00 */
.L_x_135:
[----:B-1----:R1:W2:Y:S02]  /*7430*/  SYNCS.PHASECHK.TRANS64.TRYWAIT P0, [R0+URZ], R3 ;  /* 0x00000003000075a7 */ /* 0x0022a400080011ff */
[----:B--2---:R-:W-:Y:S05]  /*7440*/  @!P0 NANOSLEEP.SYNCS 0x989680 ;  /* 0x009896800000895d */ /* 0x004fea0003900000 */
[----:B------:R-:W2:Y:S02]  /*7450*/  @!P0 SYNCS.PHASECHK.TRANS64 P0, [R0+URZ], R3 ;  /* 0x00000003000085a7 */ /* 0x000ea400080010ff */
[----:B--2---:R-:W-:Y:S05]  /*7460*/  @!P0 BRA `(.L_x_135) ;  /* 0xfffffffc00f08947 */ /* 0x004fea000383ffff */
[----:B------:R-:W-:Y:S05]  /*7470*/  BRA `(.L_x_136) ;  /* 0xffffffb400287947 */ /* 0x000fea000383ffff */
.L_x_44:
[----:B----4-:R-:W-:-:S07]  /*7480*/  MOV R0, UR5 ;  /* 0x0000000500007c02 */ /* 0x010fce0008000f00 */
.L_x_137:
[----:B-1----:R1:W2:Y:S02]  /*7490*/  SYNCS.PHASECHK.TRANS64.TRYWAIT P0, [R0+URZ], R3 ;  /* 0x00000003000075a7 */ /* 0x0022a400080011ff */
[----:B--2---:R-:W-:Y:S05]  /*74a0*/  @!P0 NANOSLEEP.SYNCS 0x989680 ;  /* 0x009896800000895d */ /* 0x004fea0003900000 */
[----:B------:R-:W2:Y:S02]  /*74b0*/  @!P0 SYNCS.PHASECHK.TRANS64 P0, [R0+URZ], R3 ;  /* 0x00000003000085a7 */ /* 0x000ea400080010ff */
[----:B--2---:R-:W-:Y:S05]  /*74c0*/  @!P0 BRA `(.L_x_137) ;  /* 0xfffffffc00f08947 */ /* 0x004fea000383ffff */
[----:B------:R-:W-:Y:S05]  /*74d0*/  BRA `(.L_x_138) ;  /* 0xffffffb400347947 */ /* 0x000fea000383ffff */
.L_x_45:
[----:B----4-:R-:W-:-:S07]  /*74e0*/  MOV R0, UR5 ;  /* 0x0000000500007c02 */ /* 0x010fce0008000f00 */
.L_x_139:
[----:B-1----:R1:W2:Y:S02]  /*74f0*/  SYNCS.PHASECHK.TRANS64.TRYWAIT P0, [R0+URZ], R3 ;  /* 0x00000003000075a7 */ /* 0x0022a400080011ff */
[----:B--2---:R-:W-:Y:S05]  /*7500*/  @!P0 NANOSLEEP.SYNCS 0x989680 ;  /* 0x009896800000895d */ /* 0x004fea0003900000 */
[----:B------:R-:W2:Y:S02]  /*7510*/  @!P0 SYNCS.PHASECHK.TRANS64 P0, [R0+URZ], R3 ;  /* 0x00000003000085a7 */ /* 0x000ea400080010ff */
[----:B--2---:R-:W-:Y:S05]  /*7520*/  @!P0 BRA `(.L_x_139) ;  /* 0xfffffffc00f08947 */ /* 0x004fea000383ffff */
[----:B------:R-:W-:Y:S05]  /*7530*/  BRA `(.L_x_140) ;  /* 0xffffffb400407947 */ /* 0x000fea000383ffff */
.L_x_46:
[----:B----4-:R-:W-:-:S07]  /*7540*/  MOV R0, UR5 ;  /* 0x0000000500007c02 */ /* 0x010fce0008000f00 */
.L_x_141:
[----:B-1----:R1:W2:Y:S02]  /*7550*/  SYNCS.PHASECHK.TRANS64.TRYWAIT P0, [R0+URZ], R3 ;  /* 0x00000003000075a7 */ /* 0x0022a400080011ff */
[----:B--2---:R-:W-:Y:S05]  /*7560*/  @!P0 NANOSLEEP.SYNCS 0x989680 ;  /* 0x009896800000895d */ /* 0x004fea0003900000 */
[----:B------:R-:W2:Y:S02]  /*7570*/  @!P0 SYNCS.PHASECHK.TRANS64 P0, [R0+URZ], R3 ;  /* 0x00000003000085a7 */ /* 0x000ea400080010ff */
[----:B--2---:R-:W-:Y:S05]  /*7580*/  @!P0 BRA `(.L_x_141) ;  /* 0xfffffffc00f08947 */ /* 0x004fea000383ffff */
[----:B------:R-:W-:Y:S05]  /*7590*/  BRA `(.L_x_142) ;  /* 0xffffffb4004c7947 */ /* 0x000fea000383ffff */
.L_x_47:
[----:B----4-:R-:W-:-:S07]  /*75a0*/  MOV R0, UR5 ;  /* 0x0000000500007c02 */ /* 0x010fce0008000f00 */
.L_x_143:
[----:B-1----:R1:W2:Y:S02]  /*75b0*/  SYNCS.PHASECHK.TRANS64.TRYWAIT P0, [R0+URZ], R3 ;  /* 0x00000003000075a7 */ /* 0x0022a400080011ff */
[----:B--2---:R-:W-:Y:S05]  /*75c0*/  @!P0 NANOSLEEP.SYNCS 0x989680 ;  /* 0x009896800000895d */ /* 0x004fea0003900000 */
[----:B------:R-:W2:Y:S02]  /*75d0*/  @!P0 SYNCS.PHASECHK.TRANS64 P0, [R0+URZ], R3 ;  /* 0x00000003000085a7 */ /* 0x000ea400080010ff */
[----:B--2---:R-:W-:Y:S05]  /*75e0*/  @!P0 BRA `(.L_x_143) ;  /* 0xfffffffc00f08947 */ /* 0x004fea000383ffff */
[----:B------:R-:W-:Y:S05]  /*75f0*/  BRA `(.L_x_144) ;  /* 0xffffffb400587947 */ /* 0x000fea000383ffff */
.L_x_48:
[----:B----4-:R-:W-:-:S07]  /*7600*/  MOV R0, UR5 ;  /* 0x0000000500007c02 */ /* 0x010fce0008000f00 */
.L_x_145:
[----:B-1----:R1:W2:Y:S02]  /*7610*/  SYNCS.PHASECHK.TRANS64.TRYWAIT P0, [R0+URZ], R3 ;  /* 0x00000003000075a7 */ /* 0x0022a400080011ff */
[----:B--2---:R-:W-:Y:S05]  /*7620*/  @!P0 NANOSLEEP.SYNCS 0x989680 ;  /* 0x009896800000895d */ /* 0x004fea0003900000 */
[----:B------:R-:W2:Y:S02]  /*7630*/  @!P0 SYNCS.PHASECHK.TRANS64 P0, [R0+URZ], R3 ;  /* 0x00000003000085a7 */ /* 0x000ea400080010ff */
[----:B--2---:R-:W-:Y:S05]  /*7640*/  @!P0 BRA `(.L_x_145) ;  /* 0xfffffffc00f08947 */ /* 0x004fea000383ffff */
[----:B------:R-:W-:Y:S05]  /*7650*/  BRA `(.L_x_146) ;  /* 0xffffffb400647947 */ /* 0x000fea000383ffff */
.L_x_49:
[----:B----4-:R-:W-:-:S07]  /*7660*/  MOV R0, UR5 ;  /* 0x0000000500007c02 */ /* 0x010fce0008000f00 */
.L_x_147:
[----:B-1----:R1:W2:Y:S02]  /*7670*/  SYNCS.PHASECHK.TRANS64.TRYWAIT P0, [R0+URZ], R3 ;  /* 0x00000003000075a7 */ /* 0x0022a400080011ff */
[----:B--2---:R-:W-:Y:S05]  /*7680*/  @!P0 NANOSLEEP.SYNCS 0x989680 ;  /* 0x009896800000895d */ /* 0x004fea0003900000 */
[----:B------:R-:W2:Y:S02]  /*7690*/  @!P0 SYNCS.PHASECHK.TRANS64 P0, [R0+URZ], R3 ;  /* 0x00000003000085a7 */ /* 0x000ea400080010ff */
[----:B--2---:R-:W-:Y:S05]  /*76a0*/  @!P0 BRA `(.L_x_147) ;  /* 0xfffffffc00f08947 */ /* 0x004fea000383ffff */
[----:B------:R-:W-:Y:S05]  /*76b0*/  BRA `(.L_x_148) ;  /* 0xffffffb400707947 */ /* 0x000fea000383ffff */
.L_x_50:
[----:B----4-:R-:W-:-:S07]  /*76c0*/  MOV R0, UR5 ;  /* 0x0000000500007c02 */ /* 0x010fce0008000f00 */
.L_x_149:
[----:B-1----:R1:W2:Y:S02]  /*76d0*/  SYNCS.PHASECHK.TRANS64.TRYWAIT P0, [R0+URZ], R3 ;  /* 0x00000003000075a7 */ /* 0x0022a400080011ff */
[----:B--2---:R-:W-:Y:S05]  /*76e0*/  @!P0 NANOSLEEP.SYNCS 0x989680 ;  /* 0x009896800000895d */ /* 0x004fea0003900000 */
[----:B------:R-:W2:Y:S02]  /*76f0*/  @!P0 SYNCS.PHASECHK.TRANS64 P0, [R0+URZ], R3 ;  /* 0x00000003000085a7 */ /* 0x000ea400080010ff */
[----:B--2---:R-:W-:Y:S05]  /*7700*/  @!P0 BRA `(.L_x_149) ;  /* 0xfffffffc00f08947 */ /* 0x004fea000383ffff */
[----:B------:R-:W-:Y:S05]  /*7710*/  BRA `(.L_x_150) ;  /* 0xffffffb4007c7947 */ /* 0x000fea000383ffff */
.L_x_51:
[----:B----4-:R-:W-:-:S07]  /*7720*/  MOV R0, UR5 ;  /* 0x0000000500007c02 */ /* 0x010fce0008000f00 */
.L_x_151:
[----:B-1----:R1:W2:Y:S02]  /*7730*/  SYNCS.PHASECHK.TRANS64.TRYWAIT P0, [R0+URZ], R3 ;  /* 0x00000003000075a7 */ /* 0x0022a400080011ff */
[----:B--2---:R-:W-:Y:S05]  /*7740*/  @!P0 NANOSLEEP.SYNCS 0x989680 ;  /* 0x009896800000895d */ /* 0x004fea0003900000 */
[----:B------:R-:W2:Y:S02]  /*7750*/  @!P0 SYNCS.PHASECHK.TRANS64 P0, [R0+URZ], R3 ;  /* 0x00000003000085a7 */ /* 0x000ea400080010ff */
[----:B--2---:R-:W-:Y:S05]  /*7760*/  @!P0 BRA `(.L_x_151) ;  /* 0xfffffffc00f08947 */ /* 0x004fea000383ffff */
[----:B------:R-:W-:Y:S05]  /*7770*/  BRA `(.L_x_152) ;  /* 0xffffffb400887947 */ /* 0x000fea000383ffff */
.L_x_52:
[----:B----4-:R-:W-:-:S07]  /*7780*/  MOV R0, UR5 ;  /* 0x0000000500007c02 */ /* 0x010fce0008000f00 */
.L_x_153:
[----:B-1----:R1:W2:Y:S02]  /*7790*/  SYNCS.PHASECHK.TRANS64.TRYWAIT P0, [R0+URZ], R3 ;  /* 0x00000003000075a7 */ /* 0x0022a400080011ff */
[----:B--2---:R-:W-:Y:S05]  /*77a0*/  @!P0 NANOSLEEP.SYNCS 0x989680 ;  /* 0x009896800000895d */ /* 0x004fea0003900000 */
[----:B------:R-:W2:Y:S02]  /*77b0*/  @!P0 SYNCS.PHASECHK.TRANS64 P0, [R0+URZ], R3 ;  /* 0x00000003000085a7 */ /* 0x000ea400080010ff */
[----:B--2---:R-:W-:Y:S05]  /*77c0*/  @!P0 BRA `(.L_x_153) ;  /* 0xfffffffc00f08947 */ /* 0x004fea000383ffff */
[----:B------:R-:W-:Y:S05]  /*77d0*/  BRA `(.L_x_154) ;  /* 0xffffffb400947947 */ /* 0x000fea000383ffff */
.L_x_53:
[----:B----4-:R-:W-:-:S07]  /*77e0*/  MOV R0, UR5 ;  /* 0x0000000500007c02 */ /* 0x010fce0008000f00 */
.L_x_155:
[----:B-1----:R1:W2:Y:S02]  /*77f0*/  SYNCS.PHASECHK.TRANS64.TRYWAIT P0, [R0+URZ], R3 ;  /* 0x00000003000075a7 */ /* 0x0022a400080011ff */
[----:B--2---:R-:W-:Y:S05]  /*7800*/  @!P0 NANOSLEEP.SYNCS 0x989680 ;  /* 0x009896800000895d */ /* 0x004fea0003900000 */
[----:B------:R-:W2:Y:S02]  /*7810*/  @!P0 SYNCS.PHASECHK.TRANS64 P0, [R0+URZ], R3 ;  /* 0x00000003000085a7 */ /* 0x000ea400080010ff */
[----:B--2---:R-:W-:Y:S05]  /*7820*/  @!P0 BRA `(.L_x_155) ;  /* 0xfffffffc00f08947 */ /* 0x004fea000383ffff */
[----:B------:R-:W-:Y:S05]  /*7830*/  BRA `(.L_x_156) ;  /* 0xffffffb400a07947 */ /* 0x000fea000383ffff */
.L_x_54:
[----:B----4-:R-:W-:-:S07]  /*7840*/  MOV R0, UR5 ;  /* 0x0000000500007c02 */ /* 0x010fce0008000f00 */
.L_x_157:
[----:B-1----:R1:W2:Y:S02]  /*7850*/  SYNCS.PHASECHK.TRANS64.TRYWAIT P0, [R0+URZ], R3 ;  /* 0x00000003000075a7 */ /* 0x0022a400080011ff */
[----:B--2---:R-:W-:Y:S05]  /*7860*/  @!P0 NANOSLEEP.SYNCS 0x989680 ;  /* 0x009896800000895d */ /* 0x004fea0003900000 */
[----:B------:R-:W2:Y:S02]  /*7870*/  @!P0 SYNCS.PHASECHK.TRANS64 P0, [R0+URZ], R3 ;  /* 0x00000003000085a7 */ /* 0x000ea400080010ff */
[----:B--2---:R-:W-:Y:S05]  /*7880*/  @!P0 BRA `(.L_x_157) ;  /* 0xfffffffc00f08947 */ /* 0x004fea000383ffff */
[----:B------:R-:W-:Y:S05]  /*7890*/  BRA `(.L_x_158) ;  /* 0xffffffb400ac7947 */ /* 0x000fea000383ffff */
.L_x_55:
[----:B----4-:R-:W-:-:S07]  /*78a0*/  MOV R0, UR5 ;  /* 0x0000000500007c02 */ /* 0x010fce0008000f00 */
.L_x_159:
[----:B-1----:R1:W2:Y:S02]  /*78b0*/  SYNCS.PHASECHK.TRANS64.TRYWAIT P0, [R0+URZ], R3 ;  /* 0x00000003000075a7 */ /* 0x0022a400080011ff */
[----:B--2---:R-:W-:Y:S05]  /*78c0*/  @!P0 NANOSLEEP.SYNCS 0x989680 ;  /* 0x009896800000895d */ /* 0x004fea0003900000 */
[----:B------:R-:W2:Y:S02]  /*78d0*/  @!P0 SYNCS.PHASECHK.TRANS64 P0, [R0+URZ], R3 ;  /* 0x00000003000085a7 */ /* 0x000ea400080010ff */
[----:B--2---:R-:W-:Y:S05]  /*78e0*/  @!P0 BRA `(.L_x_159) ;  /* 0xfffffffc00f08947 */ /* 0x004fea000383ffff */
[----:B------:R-:W-:Y:S05]  /*78f0*/  BRA `(.L_x_160) ;  /* 0xffffffb400b87947 */ /* 0x000fea000383ffff */
.L_x_56:
[----:B----4-:R-:W-:-:S07]  /*7900*/  MOV R0, UR5 ;  /* 0x0000000500007c02 */ /* 0x010fce0008000f00 */
.L_x_161:
[----:B-1----:R1:W2:Y:S02]  /*7910*/  SYNCS.PHASECHK.TRANS64.TRYWAIT P0, [R0+URZ], R3 ;  /* 0x00000003000075a7 */ /* 0x0022a400080011ff */
[----:B--2---:R-:W-:Y:S05]  /*7920*/  @!P0 NANOSLEEP.SYNCS 0x989680 ;  /* 0x009896800000895d */ /* 0x004fea0003900000 */
[----:B------:R-:W2:Y:S02]  /*7930*/  @!P0 SYNCS.PHASECHK.TRANS64 P0, [R0+URZ], R3 ;  /* 0x00000003000085a7 */ /* 0x000ea400080010ff */
[----:B--2---:R-:W-:Y:S05]  /*7940*/  @!P0 BRA `(.L_x_161) ;  /* 0xfffffffc00f08947 */ /* 0x004fea000383ffff */
[----:B------:R-:W-:Y:S05]  /*7950*/  BRA `(.L_x_162) ;  /* 0xffffffb400c47947 */ /* 0x000fea000383ffff */
.L_x_57:
[----:B----4-:R-:W-:-:S07]  /*7960*/  MOV R0, UR5 ;  /* 0x0000000500007c02 */ /* 0x010fce0008000f00 */
.L_x_163:
[----:B-1----:R1:W2:Y:S02]  /*7970*/  SYNCS.PHASECHK.TRANS64.TRYWAIT P0, [R0+URZ], R3 ;  /* 0x00000003000075a7 */ /* 0x0022a400080011ff */
[----:B--2---:R-:W-:Y:S05]  /*7980*/  @!P0 NANOSLEEP.SYNCS 0x989680 ;  /* 0x009896800000895d */ /* 0x004fea0003900000 */
[----:B------:R-:W2:Y:S02]  /*7990*/  @!P0 SYNCS.PHASECHK.TRANS64 P0, [R0+URZ], R3 ;  /* 0x00000003000085a7 */ /* 0x000ea400080010ff */
[----:B--2---:R-:W-:Y:S05]  /*79a0*/  @!P0 BRA `(.L_x_163) ;  /* 0xfffffffc00f08947 */ /* 0x004fea000383ffff */
[----:B------:R-:W-:Y:S05]  /*79b0*/  BRA `(.L_x_164) ;  /* 0xffffffb400d07947 */ /* 0x000fea000383ffff */
.L_x_58:
[----:B----4-:R-:W-:-:S07]  /*79c0*/  MOV R0, UR5 ;  /* 0x0000000500007c02 */ /* 0x010fce0008000f00 */
.L_x_165:
[----:B-1----:R1:W2:Y:S02]  /*79d0*/  SYNCS.PHASECHK.TRANS64.TRYWAIT P0, [R0+URZ], R3 ;  /* 0x00000003000075a7 */ /* 0x0022a400080011ff */
[----:B--2---:R-:W-:Y:S05]  /*79e0*/  @!P0 NANOSLEEP.SYNCS 0x989680 ;  /* 0x009896800000895d */ /* 0x004fea0003900000 */
[----:B------:R-:W2:Y:S02]  /*79f0*/  @!P0 SYNCS.PHASECHK.TRANS64 P0, [R0+URZ], R3 ;  /* 0x00000003000085a7 */ /* 0x000ea400080010ff */
[----:B--2---:R-:W-:Y:S05]  /*7a00*/  @!P0 BRA `(.L_x_165) ;  /* 0xfffffffc00f08947 */ /* 0x004fea000383ffff */
[----:B------:R-:W-:Y:S05]  /*7a10*/  BRA `(.L_x_166) ;  /* 0xffffffb400dc7947 */ /* 0x000fea000383ffff */
.L_x_59:
[----:B----4-:R-:W-:-:S07]  /*7a20*/  MOV R0, UR5 ;  /* 0x0000000500007c02 */ /* 0x010fce0008000f00 */
.L_x_167:
[----:B-1----:R1:W2:Y:S02]  /*7a30*/  SYNCS.PHASECHK.TRANS64.TRYWAIT P0, [R0+URZ], R3 ;  /* 0x00000003000075a7 */ /* 0x0022a400080011ff */
[----:B--2---:R-:W-:Y:S05]  /*7a40*/  @!P0 NANOSLEEP.SYNCS 0x989680 ;  /* 0x009896800000895d */ /* 0x004fea0003900000 */
[----:B------:R-:W2:Y:S02]  /*7a50*/  @!P0 SYNCS.PHASECHK.TRANS64 P0, [R0+URZ], R3 ;  /* 0x00000003000085a7 */ /* 0x000ea400080010ff */
[----:B--2---:R-:W-:Y:S05]  /*7a60*/  @!P0 BRA `(.L_x_167) ;  /* 0xfffffffc00f08947 */ /* 0x004fea000383ffff */
[----:B------:R-:W-:Y:S05]  /*7a70*/  BRA `(.L_x_168) ;  /* 0xffffffb400e87947 */ /* 0x000fea000383ffff */
.L_x_60:
[----:B----4-:R-:W-:-:S07]  /*7a80*/  MOV R0, UR5 ;  /* 0x0000000500007c02 */ /* 0x010fce0008000f00 */
.L_x_169:
[----:B-1----:R1:W2:Y:S02]  /*7a90*/  SYNCS.PHASECHK.TRANS64.TRYWAIT P0, [R0+URZ], R3 ;  /* 0x00000003000075a7 */ /* 0x0022a400080011ff */
[----:B--2---:R-:W-:Y:S05]  /*7aa0*/  @!P0 NANOSLEEP.SYNCS 0x989680 ;  /* 0x009896800000895d */ /* 0x004fea0003900000 */
[----:B------:R-:W2:Y:S02]  /*7ab0*/  @!P0 SYNCS.PHASECHK.TRANS64 P0, [R0+URZ], R3 ;  /* 0x00000003000085a7 */ /* 0x000ea400080010ff */
[----:B--2---:R-:W-:Y:S05]  /*7ac0*/  @!P0 BRA `(.L_x_169) ;  /* 0xfffffffc00f08947 */ /* 0x004fea000383ffff */
[----:B------:R-:W-:Y:S05]  /*7ad0*/  BRA `(.L_x_170) ;  /* 0xffffffb400f47947 */ /* 0x000fea000383ffff */
.L_x_61:
[----:B----4-:R-:W-:-:S07]  /*7ae0*/  MOV R0, UR5 ;  /* 0x0000000500007c02 */ /* 0x010fce0008000f00 */
.L_x_171:
[----:B-1----:R1:W2:Y:S02]  /*7af0*/  SYNCS.PHASECHK.TRANS64.TRYWAIT P0, [R0+URZ], R3 ;  /* 0x00000003000075a7 */ /* 0x0022a400080011ff */
[----:B--2---:R-:W-:Y:S05]  /*7b00*/  @!P0 NANOSLEEP.SYNCS 0x989680 ;  /* 0x009896800000895d */ /* 0x004fea0003900000 */
[----:B------:R-:W2:Y:S02]  /*7b10*/  @!P0 SYNCS.PHASECHK.TRANS64 P0, [R0+URZ], R3 ;  /* 0x00000003000085a7 */ /* 0x000ea400080010ff */
[----:B--2---:R-:W-:Y:S05]  /*7b20*/  @!P0 BRA `(.L_x_171) ;  /* 0xfffffffc00f08947 */ /* 0x004fea000383ffff */
[----:B------:R-:W-:Y:S05]  /*7b30*/  BRA `(.L_x_172) ;  /* 0xffffffb800007947 */ /* 0x000fea000383ffff */
.L_x_62:
[----:B----4-:R-:W-:-:S07]  /*7b40*/  MOV R0, UR5 ;  /* 0x0000000500007c02 */ /* 0x010fce0008000f00 */
.L_x_173:
[----:B-1----:R1:W2:Y:S02]  /*7b50*/  SYNCS.PHASECHK.TRANS64.TRYWAIT P0, [R0+URZ], R3 ;  /* 0x00000003000075a7 */ /* 0x0022a400080011ff */
[----:B--2---:R-:W-:Y:S05]  /*7b60*/  @!P0 NANOSLEEP.SYNCS 0x989680 ;  /* 0x009896800000895d */ /* 0x004fea0003900000 */
[----:B------:R-:W2:Y:S02]  /*7b70*/  @!P0 SYNCS.PHASECHK.TRANS64 P0, [R0+URZ], R3 ;  /* 0x00000003000085a7 */ /* 0x000ea400080010ff */
[----:B--2---:R-:W-:Y:S05]  /*7b80*/  @!P0 BRA `(.L_x_173) ;  /* 0xfffffffc00f08947 */ /* 0x004fea000383ffff */
[----:B------:R-:W-:Y:S05]  /*7b90*/  BRA `(.L_x_174) ;  /* 0xffffffb8000c7947 */ /* 0x000fea000383ffff */
.L_x_65:
[----:B-1----:R1:W2:Y:S02]  /*7ba0*/  SYNCS.PHASECHK.TRANS64.TRYWAIT P0, [R0+URZ+0x230], R5 ;  /* 0x00023005000075a7 */ /* 0x0022a400080011ff */
[----:B--2---:R-:W-:Y:S05]  /*7bb0*/  @!P0 NANOSLEEP.SYNCS 0x989680 ;  /* 0x009896800000895d */ /* 0x004fea0003900000 */
[----:B------:R-:W2:Y:S02]  /*7bc0*/  @!P0 SYNCS.PHASECHK.TRANS64 P0, [R0+URZ+0x230], R5 ;  /* 0x00023005000085a7 */ /* 0x000ea400080010ff */
[----:B--2---:R-:W-:Y:S05]  /*7bd0*/  @!P0 BRA `(.L_x_65) ;  /* 0xfffffffc00f08947 */ /* 0x004fea000383ffff */
[----:B------:R-:W-:Y:S05]  /*7be0*/  BRA `(.L_x_175) ;  /* 0xffffffb800687947 */ /* 0x000fea000383ffff */
.L_x_66:
[----:B------:R-:W-:-:S07]  /*7bf0*/  MOV R0, UR5 ;  /* 0x0000000500007c02 */ /* 0x000fce0008000f00 */
.L_x_176:
[----:B-1----:R1:W2:Y:S02]  /*7c00*/  SYNCS.PHASECHK.TRANS64.TRYWAIT P0, [R0+URZ+0x1e0], R5 ;  /* 0x0001e005000075a7 */ /* 0x0022a400080011ff */
[----:B--2---:R-:W-:Y:S05]  /*7c10*/  @!P0 NANOSLEEP.SYNCS 0x989680 ;  /* 0x009896800000895d */ /* 0x004fea0003900000 */
[----:B------:R-:W2:Y:S02]  /*7c20*/  @!P0 SYNCS.PHASECHK.TRANS64 P0, [R0+URZ+0x1e0], R5 ;  /* 0x0001e005000085a7 */ /* 0x000ea400080010ff */
[----:B--2---:R-:W-:Y:S05]  /*7c30*/  @!P0 BRA `(.L_x_176) ;  /* 0xfffffffc00f08947 */ /* 0x004fea000383ffff */
[----:B------:R-:W-:Y:S05]  /*7c40*/  BRA `(.L_x_177) ;  /* 0xffffffb800787947 */ /* 0x000fea000383ffff */
.L_x_67:
[----:B-1----:R1:W2:Y:S02]  /*7c50*/  SYNCS.PHASECHK.TRANS64.TRYWAIT P1, [R0+URZ+0x1d0], R5 ;  /* 0x0001d005000075a7 */ /* 0x0022a400080211ff */
[----:B--2---:R-:W-:Y:S05]  /*7c60*/  @!P1 NANOSLEEP.SYNCS 0x989680 ;  /* 0x009896800000995d */ /* 0x004fea0003900000 */
[----:B------:R-:W2:Y:S02]  /*7c70*/  @!P1 SYNCS.PHASECHK.TRANS64 P1, [R0+URZ+0x1d0], R5 ;  /* 0x0001d005000095a7 */ /* 0x000ea400080210ff */
[----:B--2---:R-:W-:Y:S05]  /*7c80*/  @!P1 BRA `(.L_x_67) ;  /* 0xfffffffc00f09947 */ /* 0x004fea000383ffff */
[----:B------:R-:W-:Y:S05]  /*7c90*/  BRA `(.L_x_178) ;  /* 0xffffffb800a87947 */ /* 0x000fea000383ffff */
.L_x_70:
[----:B------:R-:W-:-:S07]  /*7ca0*/  MOV R0, UR5 ;  /* 0x0000000500007c02 */ /* 0x000fce0008000f00 */
.L_x_179:
[----:B-1----:R1:W2:Y:S02]  /*7cb0*/  SYNCS.PHASECHK.TRANS64.TRYWAIT P0, [R0+URZ+0x1e0], R3 ;  /* 0x0001e003000075a7 */ /* 0x0022a400080011ff */
[----:B--2---:R-:W-:Y:S05]  /*7cc0*/  @!P0 NANOSLEEP.SYNCS 0x989680 ;  /* 0x009896800000895d */ /* 0x004fea0003900000 */
[----:B------:R-:W2:Y:S02]  /*7cd0*/  @!P0 SYNCS.PHASECHK.TRANS64 P0, [R0+URZ+0x1e0], R3 ;  /* 0x0001e003000085a7 */ /* 0x000ea400080010ff */
[----:B--2---:R-:W-:Y:S05]  /*7ce0*/  @!P0 BRA `(.L_x_179) ;  /* 0xfffffffc00f08947 */ /* 0x004fea000383ffff */
[----:B------:R-:W-:Y:S05]  /*7cf0*/  BRA `(.L_x_69) ;  /* 0xffffffb800fc7947 */ /* 0x000fea000383ffff */
.L_x_77:
[----:B-1----:R1:W2:Y:S02]  /*7d00*/  SYNCS.PHASECHK.TRANS64.TRYWAIT P1, [R0+URZ+0x1d0], R5 ;  /* 0x0001d005000075a7 */ /* 0x0022a400080211ff */
[----:B--2---:R-:W-:Y:S05]  /*7d10*/  @!P1 NANOSLEEP.SYNCS 0x989680 ;  /* 0x009896800000995d */ /* 0x004fea0003900000 */
[----:B------:R-:W2:Y:S02]  /*7d20*/  @!P1 SYNCS.PHASECHK.TRANS64 P1, [R0+URZ+0x1d0], R5 ;  /* 0x0001d005000095a7 */ /* 0x000ea400080210ff */
[----:B--2---:R-:W-:Y:S05]  /*7d30*/  @!P1 BRA `(.L_x_77) ;  /* 0xfffffffc00f09947 */ /* 0x004fea000383ffff */
[----:B------:R-:W-:Y:S05]  /*7d40*/  BRA `(.L_x_180) ;  /* 0xffffffc0005c7947 */ /* 0x000fea000383ffff */
.L_x_78:
[----:B------:R-:W-:-:S07]  /*7d50*/  MOV R3, UR8 ;  /* 0x0000000800037c02 */ /* 0x000fce0008000f00 */
.L_x_181:
[----:B-1----:R1:W2:Y:S02]  /*7d60*/  SYNCS.PHASECHK.TRANS64.TRYWAIT P0, [R3+URZ+0x210], R0 ;  /* 0x00021000030075a7 */ /* 0x0022a400080011ff */
[----:B--2---:R-:W-:Y:S05]  /*7d70*/  @!P0 NANOSLEEP.SYNCS 0x989680 ;  /* 0x009896800000895d */ /* 0x004fea0003900000 */
[----:B------:R-:W2:Y:S02]  /*7d80*/  @!P0 SYNCS.PHASECHK.TRANS64 P0, [R3+URZ+0x210], R0 ;  /* 0x00021000030085a7 */ /* 0x000ea400080010ff */
[----:B--2---:R-:W-:Y:S05]  /*7d90*/  @!P0 BRA `(.L_x_181) ;  /* 0xfffffffc00f08947 */ /* 0x004fea000383ffff */
[----:B------:R-:W-:Y:S05]  /*7da0*/  BRA `(.L_x_182) ;  /* 0xffffffc000ac7947 */ /* 0x000fea000383ffff */
.L_x_81:
[----:B------:R-:W-:Y:S07]  /*7db0*/  MOV R0, UR7 ;  /* 0x0000000700007c02 */ /* 0x000fee0008000f00 */
.L_x_183:
[----:B-1----:R1:W2:Y:S02]  /*7dc0*/  SYNCS.PHASECHK.TRANS64.TRYWAIT P0, [R0+URZ], R3 ;  /* 0x00000003000075a7 */ /* 0x0022a400080011ff */
[----:B--2---:R-:W-:Y:S05]  /*7dd0*/  @!P0 NANOSLEEP.SYNCS 0x989680 ;  /* 0x009896800000895d */ /* 0x004fea0003900000 */
[----:B------:R-:W2:Y:S02]  /*7de0*/  @!P0 SYNCS.PHASECHK.TRANS64 P0, [R0+URZ], R3 ;  /* 0x00000003000085a7 */ /* 0x000ea400080010ff */
[----:B--2---:R-:W-:Y:S05]  /*7df0*/  @!P0 BRA `(.L_x_183) ;  /* 0xfffffffc00f08947 */ /* 0x004fea000383ffff */
[----:B------:R-:W-:Y:S05]  /*7e00*/  BRA `(.L_x_80) ;  /* 0xffffffc000c87947 */ /* 0x000fea000383ffff */
.L_x_84:
[----:B------:R-:W-:-:S07]  /*7e10*/  MOV R0, UR5 ;  /* 0x0000000500007c02 */ /* 0x000fce0008000f00 */
.L_x_184:
[----:B--2---:R2:W3:Y:S02]  /*7e20*/  SYNCS.PHASECHK.TRANS64.TRYWAIT P0, [R0+URZ], R3 ;  /* 0x00000003000075a7 */ /* 0x0044e400080011ff */
[----:B---3--:R-:W-:Y:S05]  /*7e30*/  @!P0 NANOSLEEP.SYNCS 0x989680 ;  /* 0x009896800000895d */ /* 0x008fea0003900000 */
[----:B------:R-:W3:Y:S02]  /*7e40*/  @!P0 SYNCS.PHASECHK.TRANS64 P0, [R0+URZ], R3 ;  /* 0x00000003000085a7 */ /* 0x000ee400080010ff */
[----:B---3--:R-:W-:Y:S05]  /*7e50*/  @!P0 BRA `(.L_x_184) ;  /* 0xfffffffc00f08947 */ /* 0x008fea000383ffff */
[----:B------:R-:W-:Y:S05]  /*7e60*/  BRA `(.L_x_185) ;  /* 0xffffffc4007c7947 */ /* 0x000fea000383ffff */
.L_x_85:
[----:B------:R-:W-:-:S07]  /*7e70*/  MOV R0, UR5 ;  /* 0x0000000500007c02 */ /* 0x000fce0008000f00 */
.L_x_186:
[----:B-1----:R1:W2:Y:S02]  /*7e80*/  SYNCS.PHASECHK.TRANS64.TRYWAIT P0, [R0+URZ], R3 ;  /* 0x00000003000075a7 */ /* 0x0022a400080011ff */
[----:B--2---:R-:W-:Y:S05]  /*7e90*/  @!P0 NANOSLEEP.SYNCS 0x989680 ;  /* 0x009896800000895d */ /* 0x004fea0003900000 */
[----:B------:R-:W2:Y:S02]  /*7ea0*/  @!P0 SYNCS.PHASECHK.TRANS64 P0, [R0+URZ], R3 ;  /* 0x00000003000085a7 */ /* 0x000ea400080010ff */
[----:B--2---:R-:W-:Y:S05]  /*7eb0*/  @!P0 BRA `(.L_x_186) ;  /* 0xfffffffc00f08947 */ /* 0x004fea000383ffff */
[----:B------:R-:W-:Y:S05]  /*7ec0*/  BRA `(.L_x_187) ;  /* 0xffffffc400887947 */ /* 0x000fea000383ffff */
.L_x_86:
[----:B------:R-:W-:-:S07]  /*7ed0*/  MOV R0, UR5 ;  /* 0x0000000500007c02 */ /* 0x000fce0008000f00 */
.L_x_188:
[----:B-1----:R1:W2:Y:S02]  /*7ee0*/  SYNCS.PHASECHK.TRANS64.TRYWAIT P0, [R0+URZ], R3 ;  /* 0x00000003000075a7 */ /* 0x0022a400080011ff */
[----:B--2---:R-:W-:Y:S05]  /*7ef0*/  @!P0 NANOSLEEP.SYNCS 0x989680 ;  /* 0x009896800000895d */ /* 0x004fea0003900000 */
[----:B------:R-:W2:Y:S02]  /*7f00*/  @!P0 SYNCS.PHASECHK.TRANS64 P0, [R0+URZ], R3 ;  /* 0x00000003000085a7 */ /* 0x000ea400080010ff */
[----:B--2---:R-:W-:Y:S05]  /*7f10*/  @!P0 BRA `(.L_x_188) ;  /* 0xfffffffc00f08947 */ /* 0x004fea000383ffff */
[----:B------:R-:W-:Y:S05]  /*7f20*/  BRA `(.L_x_189) ;  /* 0xffffffc400947947 */ /* 0x000fea000383ffff */
.L_x_87:
[----:B------:R-:W-:-:S07]  /*7f30*/  MOV R0, UR7 ;  /* 0x0000000700007c02 */ /* 0x000fce0008000f00 */
.L_x_190:
[----:B-1----:R1:W2:Y:S02]  /*7f40*/  SYNCS.PHASECHK.TRANS64.TRYWAIT P0, [R0+URZ], R3 ;  /* 0x00000003000075a7 */ /* 0x0022a400080011ff */
[----:B--2---:R-:W-:Y:S05]  /*7f50*/  @!P0 NANOSLEEP.SYNCS 0x989680 ;  /* 0x009896800000895d */ /* 0x004fea0003900000 */
[----:B------:R-:W2:Y:S02]  /*7f60*/  @!P0 SYNCS.PHASECHK.TRANS64 P0, [R0+URZ], R3 ;  /* 0x00000003000085a7 */ /* 0x000ea400080010ff */
[----:B--2---:R-:W-:Y:S05]  /*7f70*/  @!P0 BRA `(.L_x_190) ;  /* 0xfffffffc00f08947 */ /* 0x004fea000383ffff */
[----:B------:R-:W-:Y:S05]  /*7f80*/  BRA `(.L_x_191) ;  /* 0xffffffc400a07947 */ /* 0x000fea000383ffff */
.L_x_92:
[----:B---3--:R3:W1:Y:S02]  /*7f90*/  SYNCS.PHASECHK.TRANS64.TRYWAIT P0, [R0+URZ+0x1d0], R3 ;  /* 0x0001d003000075a7 */ /* 0x00866400080011ff */
[----:B-1----:R-:W-:Y:S05]  /*7fa0*/  @!P0 NANOSLEEP.SYNCS 0x989680 ;  /* 0x009896800000895d */ /* 0x002fea0003900000 */
[----:B------:R-:W1:Y:S02]  /*7fb0*/  @!P0 SYNCS.PHASECHK.TRANS64 P0, [R0+URZ+0x1d0], R3 ;  /* 0x0001d003000085a7 */ /* 0x000e6400080010ff */
[----:B-1----:R-:W-:Y:S05]  /*7fc0*/  @!P0 BRA `(.L_x_92) ;  /* 0xfffffffc00f08947 */ /* 0x002fea000383ffff */
[----:B------:R-:W-:Y:S05]  /*7fd0*/  BRA `(.L_x_192) ;  /* 0xffffffc8009c7947 */ /* 0x000fea000383ffff */
.L_x_95:
[----:B------:R-:W-:Y:S07]  /*7fe0*/  MOV R0, UR6 ;  /* 0x0000000600007c02 */ /* 0x000fee0008000f00 */
.L_x_193:
[----:B-1----:R1:W3:Y:S02]  /*7ff0*/  SYNCS.PHASECHK.TRANS64.TRYWAIT P0, [R0+URZ+0x1c8], R3 ;  /* 0x0001c803000075a7 */ /* 0x0022e400080011ff */
[----:B---3--:R-:W-:Y:S05]  /*8000*/  @!P0 NANOSLEEP.SYNCS 0x989680 ;  /* 0x009896800000895d */ /* 0x008fea0003900000 */
[----:B------:R-:W3:Y:S02]  /*8010*/  @!P0 SYNCS.PHASECHK.TRANS64 P0, [R0+URZ+0x1c8], R3 ;  /* 0x0001c803000085a7 */ /* 0x000ee400080010ff */
[----:B---3--:R-:W-:Y:S05]  /*8020*/  @!P0 BRA `(.L_x_193) ;  /* 0xfffffffc00f08947 */ /* 0x008fea000383ffff */
[----:B------:R-:W-:Y:S05]  /*8030*/  BRA `(.L_x_94) ;  /* 0xffffffcc00887947 */ /* 0x000fea000383ffff */
.L_x_98:
[----:B------:R-:W-:Y:S07]  /*8040*/  MOV R3, UR6 ;  /* 0x0000000600037c02 */ /* 0x000fee0008000f00 */
.L_x_194:
[----:B-1----:R1:W2:Y:S02]  /*8050*/  SYNCS.PHASECHK.TRANS64.TRYWAIT P2, [R3+URZ+0x1b8], R26 ;  /* 0x0001b81a030075a7 */ /* 0x0022a400080411ff */
[----:B--2---:R-:W-:Y:S05]  /*8060*/  @!P2 NANOSLEEP.SYNCS 0x989680 ;  /* 0x009896800000a95d */ /* 0x004fea0003900000 */
[----:B------:R-:W2:Y:S02]  /*8070*/  @!P2 SYNCS.PHASECHK.TRANS64 P2, [R3+URZ+0x1b8], R26 ;  /* 0x0001b81a0300a5a7 */ /* 0x000ea400080410ff */
[----:B--2---:R-:W-:Y:S05]  /*8080*/  @!P2 BRA `(.L_x_194) ;  /* 0xfffffffc00f0a947 */ /* 0x004fea000383ffff */
[----:B------:R-:W-:Y:S05]  /*8090*/  BRA `(.L_x_195) ;  /* 0xffffffd0001c7947 */ /* 0x000fea000383ffff */
.L_x_101:
[----:B--2---:R2:W4:Y:S02]  /*80a0*/  SYNCS.PHASECHK.TRANS64.TRYWAIT P0, [R0+URZ+0x1d0], R3 ;  /* 0x0001d003000075a7 */ /* 0x00452400080011ff */
[----:B----4-:R-:W-:Y:S05]  /*80b0*/  @!P0 NANOSLEEP.SYNCS 0x989680 ;  /* 0x009896800000895d */ /* 0x010fea0003900000 */
[----:B------:R-:W4:Y:S02]  /*80c0*/  @!P0 SYNCS.PHASECHK.TRANS64 P0, [R0+URZ+0x1d0], R3 ;  /* 0x0001d003000085a7 */ /* 0x000f2400080010ff */
[----:B----4-:R-:W-:Y:S05]  /*80d0*/  @!P0 BRA `(.L_x_101) ;  /* 0xfffffffc00f08947 */ /* 0x010fea000383ffff */
[----:B------:R-:W-:Y:S05]  /*80e0*/  BRA `(.L_x_196) ;  /* 0xffffffd400787947 */ /* 0x000fea000383ffff */
.L_x_112:
[----:B-1----:R-:W-:Y:S04]  /*80f0*/  MOV R0, UR43 ;  /* 0x0000002b00007c02 */ /* 0x002fe80008000f00 */
[----:B------:R1:W2:Y:S03]  /*8100*/  SYNCS.PHASECHK.TRANS64.TRYWAIT P1, [R0+URZ+0x1b0], R3 ;  /* 0x0001b003000075a7 */ /* 0x0002a600080211ff */
[----:B--2---:R-:W-:Y:S05]  /*8110*/  @!P1 NANOSLEEP.SYNCS 0x989680 ;  /* 0x009896800000995d */ /* 0x004fea0003900000 */
[----:B------:R-:W2:Y:S02]  /*8120*/  @!P1 SYNCS.PHASECHK.TRANS64 P1, [R0+URZ+0x1b0], R3 ;  /* 0x0001b003000095a7 */ /* 0x000ea400080210ff */
[----:B--2---:R-:W-:Y:S05]  /*8130*/  @!P1 BRA `(.L_x_112) ;  /* 0xfffffffc00ec9947 */ /* 0x004fea000383ffff */
[----:B------:R-:W-:Y:S05]  /*8140*/  BRA `(.L_x_111) ;  /* 0xffffffe0006c7947 */ /* 0x000fea000383ffff */
.L_x_114:
[----:B-1----:R1:W4:Y:S02]  /*8150*/  SYNCS.PHASECHK.TRANS64.TRYWAIT P1, [R92+URZ+0x1f0], R7 ;  /* 0x0001f0075c0075a7 */ /* 0x00232400080211ff */
[----:B----4-:R-:W-:Y:S05]  /*8160*/  @!P1 NANOSLEEP.SYNCS 0x989680 ;  /* 0x009896800000995d */ /* 0x010fea0003900000 */
[----:B------:R-:W4:Y:S02]  /*8170*/  @!P1 SYNCS.PHASECHK.TRANS64 P1, [R92+URZ+0x1f0], R7 ;  /* 0x0001f0075c0095a7 */ /* 0x000f2400080210ff */
[----:B----4-:R-:W-:Y:S05]  /*8180*/  @!P1 BRA `(.L_x_114) ;  /* 0xfffffffc00f09947 */ /* 0x010fea000383ffff */
[----:B------:R-:W-:Y:S05]  /*8190*/  BRA `(.L_x_113) ;  /* 0xffffffe000a87947 */ /* 0x000fea000383ffff */
        .weak           $__internal_0_$__cuda_sm10x_tcgen05_guardrail_trap_col_being_dealloced_not_returned_by_alloc
        .type           $__internal_0_$__cuda_sm10x_tcgen05_guardrail_trap_col_being_dealloced_not_returned_by_alloc,@function
        .size           $__internal_0_$__cuda_sm10x_tcgen05_guardrail_trap_col_being_dealloced_not_returned_by_alloc,($__internal_1_$__cuda_sm10x_tcgen05_guardrail_trap_phase_invalid_during_alloc - $__internal_0_$__cuda_sm10x_tcgen05_guardrail_trap_col_being_dealloced_not_returned_by_alloc)
$__internal_0_$__cuda_sm10x_tcgen05_guardrail_trap_col_being_dealloced_not_returned_by_alloc:
[----:B------:R-:W-:Y:S05]  /*81a0*/  BPT.TRAP 0x1 ;  /* 0x000000040000795c */ /* 0x000fea0000300000 */
[----:B------:R-:W-:-:S04]  /*81b0*/  HFMA2 R3, -RZ, RZ, 0, 0 ;  /* 0x00000000ff037431 */ /* 0x000fc800000001ff */
[----:B------:R-:W-:Y:S05]  /*81c0*/  RET.REL.NODEC R2 `(_ZN7cutlass13device_kernelINS_4gemm6kernel13GemmUniversalIN4cute5tupleIJiiiiEEENS1_10collective13CollectiveMmaINS1_35MainloopSm100TmaUmmaWarpSpecializedILi27ELi2ELi4ENS5_IJNS4_1CILi1EEESB_SB_EEEEENS5_IJNSA_ILi64EEESE_SE_EEENS_12float_e5m2_tENS5_IJlSB_lEEESG_SH_NS4_8TiledMMAINS4_8MMA_AtomIJNS4_10MMA_TraitsINS4_19SM100_MMA_F8F6F4_SSEJSG_SG_fSE_SE_NS4_17integral_constantINS4_4UMMA5MajorELSO_0EEESP_NSM_INSN_7ScaleInELSQ_0EEESR_EEEEEENS4_6LayoutISC_NS5_IJNSA_ILi0EEESV_SV_EEEEENS5_IJNS4_10UnderscoreESY_SY_EEEEENS4_13SM90_TMA_LOADENS4_14ComposedLayoutINS4_7SwizzleILi2ELi4ELi3EEENS4_18smem_ptr_flag_bitsILi8EEENSU_INS5_IJNSA_ILi8EEESE_EEENS5_IJSE_SB_EEEEEEEvNS4_8identityES11_S1B_vS1C_EENS_8epilogue10collective18CollectiveEpilogueINS1E_23Sm100TmaWarpSpecializedILi1ELi1ELi32ELb0ELb0EEEJSF_NS5_IJNSU_ISE_SB_EES1J_EEESG_SH_SG_SH_NS1E_6fusion15FusionCallbacksIS1I_NS1L_17LinearCombinationISG_fSG_fLNS_15FloatRoundStyleE2EEESF_S1K_JEEENS4_5SM1004TMEM4LOAD26SM100_TMEM_LOAD_16dp32b32xES11_S1B_NS4_39AutoVectorizingCopyWithAssumedAlignmentILi128EEENS4_14SM90_TMA_STOREES1B_S1W_S1W_EEEvvEEEEvNT_6ParamsE) ;  /* 0xffffff7c028c7950 */ /* 0x000fea0003c3ffff */
        .weak           $__internal_1_$__cuda_sm10x_tcgen05_guardrail_trap_phase_invalid_during_alloc
        .type           $__internal_1_$__cuda_sm10x_tcgen05_guardrail_trap_phase_invalid_during_alloc,@function
        .size           $__internal_1_$__cuda_sm10x_tcgen05_guardrail_trap_phase_invalid_during_alloc,($__internal_2_$__cuda_sm10x_tcgen05_guardrail_trap_unallocated_columns_being_dealloced - $__internal_1_$__cuda_sm10x_tcgen05_guardrail_trap_phase_invalid_during_alloc)
$__internal_1_$__cuda_sm10x_tcgen05_guardrail_trap_phase_invalid_during_alloc:
[----:B------:R-:W-:Y:S05]  /*81d0*/  BPT.TRAP 0x1 ;  /* 0x000000040000795c */ /* 0x000fea0000300000 */
[----:B------:R-:W-:-:S04]  /*81e0*/  MOV R3, 0x0 ;  /* 0x0000000000037802 */ /* 0x000fc80000000f00 */
[----:B------:R-:W-:Y:S05]  /*81f0*/  RET.REL.NODEC R2 `(_ZN7cutlass13device_kernelINS_4gemm6kernel13GemmUniversalIN4cute5tupleIJiiiiEEENS1_10collective13CollectiveMmaINS1_35MainloopSm100TmaUmmaWarpSpecializedILi27ELi2ELi4ENS5_IJNS4_1CILi1EEESB_SB_EEEEENS5_IJNSA_ILi64EEESE_SE_EEENS_12float_e5m2_tENS5_IJlSB_lEEESG_SH_NS4_8TiledMMAINS4_8MMA_AtomIJNS4_10MMA_TraitsINS4_19SM100_MMA_F8F6F4_SSEJSG_SG_fSE_SE_NS4_17integral_constantINS4_4UMMA5MajorELSO_0EEESP_NSM_INSN_7ScaleInELSQ_0EEESR_EEEEEENS4_6LayoutISC_NS5_IJNSA_ILi0EEESV_SV_EEEEENS5_IJNS4_10UnderscoreESY_SY_EEEEENS4_13SM90_TMA_LOADENS4_14ComposedLayoutINS4_7SwizzleILi2ELi4ELi3EEENS4_18smem_ptr_flag_bitsILi8EEENSU_INS5_IJNSA_ILi8EEESE_EEENS5_IJSE_SB_EEEEEEEvNS4_8identityES11_S1B_vS1C_EENS_8epilogue10collective18CollectiveEpilogueINS1E_23Sm100TmaWarpSpecializedILi1ELi1ELi32ELb0ELb0EEEJSF_NS5_IJNSU_ISE_SB_EES1J_EEESG_SH_SG_SH_NS1E_6fusion15FusionCallbacksIS1I_NS1L_17LinearCombinationISG_fSG_fLNS_15FloatRoundStyleE2EEESF_S1K_JEEENS4_5SM1004TMEM4LOAD26SM100_TMEM_LOAD_16dp32b32xES11_S1B_NS4_39AutoVectorizingCopyWithAssumedAlignmentILi128EEENS4_14SM90_TMA_STOREES1B_S1W_S1W_EEEvvEEEEvNT_6ParamsE) ;  /* 0xffffff7c02807950 */ /* 0x000fea0003c3ffff */
        .weak           $__internal_2_$__cuda_sm10x_tcgen05_guardrail_trap_unallocated_columns_being_dealloced
        .type           $__internal_2_$__cuda_sm10x_tcgen05_guardrail_trap_unallocated_columns_being_dealloced,@function
        .size           $__internal_2_$__cuda_sm10x_tcgen05_guardrail_trap_unallocated_columns_being_dealloced,(.L_x_198 - $__internal_2_$__cuda_sm10x_tcgen05_guardrail_trap_unallocated_columns_being_dealloced)
$__internal_2_$__cuda_sm10x_tcgen05_guardrail_trap_unallocated_columns_being_dealloced:
[----:B------:R-:W-:Y:S05]  /*8200*/  BPT.TRAP 0x1 ;  /* 0x000000040000795c */ /* 0x000fea0000300000 */
[----:B------:R-:W-:-:S04]  /*8210*/  HFMA2 R3, -RZ, RZ, 0, 0 ;  /* 0x00000000ff037431 */ /* 0x000fc800000001ff */
[----:B------:R-:W-:Y:S05]  /*8220*/  RET.REL.NODEC R2 `(_ZN7cutlass13device_kernelINS_4gemm6kernel13GemmUniversalIN4cute5tupleIJiiiiEEENS1_10collective13CollectiveMmaINS1_35MainloopSm100TmaUmmaWarpSpecializedILi27ELi2ELi4ENS5_IJNS4_1CILi1EEESB_SB_EEEEENS5_IJNSA_ILi64EEESE_SE_EEENS_12float_e5m2_tENS5_IJlSB_lEEESG_SH_NS4_8TiledMMAINS4_8MMA_AtomIJNS4_10MMA_TraitsINS4_19SM100_MMA_F8F6F4_SSEJSG_SG_fSE_SE_NS4_17integral_constantINS4_4UMMA5MajorELSO_0EEESP_NSM_INSN_7ScaleInELSQ_0EEESR_EEEEEENS4_6LayoutISC_NS5_IJNSA_ILi0EEESV_SV_EEEEENS5_IJNS4_10UnderscoreESY_SY_EEEEENS4_13SM90_TMA_LOADENS4_14ComposedLayoutINS4_7SwizzleILi2ELi4ELi3EEENS4_18smem_ptr_flag_bitsILi8EEENSU_INS5_IJNSA_ILi8EEESE_EEENS5_IJSE_SB_EEEEEEEvNS4_8identityES11_S1B_vS1C_EENS_8epilogue10collective18CollectiveEpilogueINS1E_23Sm100TmaWarpSpecializedILi1ELi1ELi32ELb0ELb0EEEJSF_NS5_IJNSU_ISE_SB_EES1J_EEESG_SH_SG_SH_NS1E_6fusion15FusionCallbacksIS1I_NS1L_17LinearCombinationISG_fSG_fLNS_15FloatRoundStyleE2EEESF_S1K_JEEENS4_5SM1004TMEM4LOAD26SM100_TMEM_LOAD_16dp32b32xES11_S1B_NS4_39AutoVectorizingCopyWithAssumedAlignmentILi128EEENS4_14SM90_TMA_STOREES1B_S1W_S1W_EEEvvEEEEvNT_6ParamsE) ;  /* 0xffffff7c02747950 */ /* 0x000fea0003c3ffff */
.L_x_197:
[----:B------:R-:W-:-:S00]  /*8230*/  BRA `(.L_x_197) ;  /* 0xfffffffc00fc7947 */ /* 0x000fc0000383ffff */
[----:B------:R-:W-:-:S00]  /*8240*/  NOP ;  /* 0x0000000000007918 */ /* 0x000fc00000000000 */
        /* <DEDUP_REMOVED lines=11> */
.L_x_198:


//--------------------- .nv.global.init           --------------------------
	.section	.nv.global.init,"aw",@progbits
.nv.global.init:
	.type		$str$27,@object
	.size		$str$27,($str$28 - $str$27)
$str$27:
        /*0000*/ 	.byte	0x28, 0x61, 0x64, 0x64, 0x72, 0x65, 0x73, 0x73, 0x20, 0x26, 0x20, 0x6d, 0x61, 0x73, 0x6b, 0x29
        /*0010*/ 	.byte	0x20, 0x3d, 0x3d, 0x20, 0x30, 0x00
	.type		$str$28,@object
	.size		$str$28,($str$26 - $str$28)
$str$28:
        /*0016*/ 	.byte	0x2f, 0x74, 0x6d, 0x70, 0x2f, 0x63, 0x75, 0x74, 0x6c, 0x61, 0x73, 0x73, 0x5f, 0x73, 0x77, 0x65
        /*0026*/ 	.byte	0x65, 0x70, 0x5f, 0x73, 0x72, 0x63, 0x2f, 0x69, 0x6e, 0x63, 0x6c, 0x75, 0x64, 0x65, 0x2f, 0x63
        /*0036*/ 	.byte	0x75, 0x74, 0x65, 0x2f, 0x70, 0x6f, 0x69, 0x6e, 0x74, 0x65, 0x72, 0x5f, 0x66, 0x6c, 0x61, 0x67
        /*0046*/ 	.byte	0x67, 0x65, 0x64, 0x2e, 0x68, 0x70, 0x70, 0x00
	.type		$str$26,@object
	.size		$str$26,($str$25 - $str$26)
$str$26:
        /*004e*/ 	.byte	0x2f, 0x74, 0x6d, 0x70, 0x2f, 0x63, 0x75, 0x74, 0x6c, 0x61, 0x73, 0x73, 0x5f, 0x73, 0x77, 0x65
        /*005e*/ 	.byte	0x65, 0x70, 0x5f, 0x73, 0x72, 0x63, 0x2f, 0x69, 0x6e, 0x63, 0x6c, 0x75, 0x64, 0x65, 0x2f, 0x63
        /*006e*/ 	.byte	0x75, 0x74, 0x65, 0x2f, 0x61, 0x74, 0x6f, 0x6d, 0x2f, 0x63, 0x6f, 0x70, 0x79, 0x5f, 0x74, 0x72
        /*007e*/ 	.byte	0x61, 0x69, 0x74, 0x73, 0x5f, 0x73, 0x6d, 0x31, 0x30, 0x30, 0x2e, 0x68, 0x70, 0x70, 0x00
	.type		$str$25,@object
	.size		$str$25,(__unnamed_1 - $str$25)
$str$25:
        /*008d*/ 	.byte	0x28, 0x28, 0x75, 0x69, 0x6e, 0x74, 0x33, 0x32, 0x5f, 0x74, 0x28, 0x74, 0x68, 0x72, 0x65, 0x61
        /*009d*/ 	.byte	0x64, 0x49, 0x64, 0x78, 0x2e, 0x78, 0x29, 0x20, 0x2f, 0x20, 0x33, 0x32, 0x29, 0x20, 0x25, 0x20
        /*00ad*/ 	.byte	0x34, 0x29, 0x20, 0x3d, 0x3d, 0x20, 0x28, 0x28, 0x28, 0x74, 0x6d, 0x65, 0x6d, 0x5f, 0x61, 0x64
        /*00bd*/ 	.byte	0x64, 0x72, 0x20, 0x3e, 0x3e, 0x20, 0x31, 0x36, 0x29, 0x20, 0x2f, 0x20, 0x33, 0x32, 0x29, 0x20
        /*00cd*/ 	.byte	0x25, 0x20, 0x34, 0x29, 0x00
	.type		__unnamed_1,@object
	.size		__unnamed_1,(__unnamed_2 - __unnamed_1)
__unnamed_1:
        /*00d2*/ 	.byte	0x61, 0x75, 0x74, 0x6f, 0x20, 0x63, 0x75, 0x74, 0x65, 0x3a, 0x3a, 0x61, 0x73, 0x5f, 0x70, 0x6f
        /* <DEDUP_REMOVED lines=24> */
        /*0262*/ 	.byte	0x3c, 0x34, 0x30, 0x39, 0x36, 0x3e, 0x3e, 0x3e, 0x3e, 0x5d, 0x00
	.type		__unnamed_2,@object
	.size		__unnamed_2,(.L_2 - __unnamed_2)
__unnamed_2:
        /* <DEDUP_REMOVED lines=40> */
        /*04ed*/ 	.byte	0x74, 0x65, 0x3a, 0x3a, 0x43, 0x3c, 0x30, 0x3e, 0x3e, 0x3e, 0x3e, 0x5d, 0x00
.L_2:


//--------------------- .nv.shared._ZN7cutlass13device_kernelINS_4gemm6kernel13GemmUniversalIN4cute5tupleIJiiiiEEENS1_10collective13CollectiveMmaINS1_35MainloopSm100TmaUmmaWarpSpecializedILi27ELi2ELi4ENS5_IJNS4_1CILi1EEESB_SB_EEEEENS5_IJNSA_ILi64EEESE_SE_EEENS_12float_e5m2_tENS5_IJlSB_lEEESG_SH_NS4_8TiledMMAINS4_8MMA_AtomIJNS4_10MMA_TraitsINS4_19SM100_MMA_F8F6F4_SSEJSG_SG_fSE_SE_NS4_17integral_constantINS4_4UMMA5MajorELSO_0EEESP_NSM_INSN_7ScaleInELSQ_0EEESR_EEEEEENS4_6LayoutISC_NS5_IJNSA_ILi0EEESV_SV_EEEEENS5_IJNS4_10UnderscoreESY_SY_EEEEENS4_13SM90_TMA_LOADENS4_14ComposedLayoutINS4_7SwizzleILi2ELi4ELi3EEENS4_18smem_ptr_flag_bitsILi8EEENSU_INS5_IJNSA_ILi8EEESE_EEENS5_IJSE_SB_EEEEEEEvNS4_8identityES11_S1B_vS1C_EENS_8epilogue10collective18CollectiveEpilogueINS1E_23Sm100TmaWarpSpecializedILi1ELi1ELi32ELb0ELb0EEEJSF_NS5_IJNSU_ISE_SB_EES1J_EEESG_SH_SG_SH_NS1E_6fusion15FusionCallbacksIS1I_NS1L_17LinearCombinationISG_fSG_fLNS_15FloatRoundStyleE2EEESF_S1K_JEEENS4_5SM1004TMEM4LOAD26SM100_TMEM_LOAD_16dp32b32xES11_S1B_NS4_39AutoVectorizingCopyWithAssumedAlignmentILi128EEENS4_14SM90_TMA_STOREES1B_S1W_S1W_EEEvvEEEEvNT_6ParamsE --------------------------
	.section	.nv.shared._ZN7cutlass13device_kernelINS_4gemm6kernel13GemmUniversalIN4cute5tupleIJiiiiEEENS1_10collective13CollectiveMmaINS1_35MainloopSm100TmaUmmaWarpSpecializedILi27ELi2ELi4ENS5_IJNS4_1CILi1EEESB_SB_EEEEENS5_IJNSA_ILi64EEESE_SE_EEENS_12float_e5m2_tENS5_IJlSB_lEEESG_SH_NS4_8TiledMMAINS4_8MMA_AtomIJNS4_10MMA_TraitsINS4_19SM100_MMA_F8F6F4_SSEJSG_SG_fSE_SE_NS4_17integral_constantINS4_4UMMA5MajorELSO_0EEESP_NSM_INSN_7ScaleInELSQ_0EEESR_EEEEEENS4_6LayoutISC_NS5_IJNSA_ILi0EEESV_SV_EEEEENS5_IJNS4_10UnderscoreESY_SY_EEEEENS4_13SM90_TMA_LOADENS4_14ComposedLayoutINS4_7SwizzleILi2ELi4ELi3EEENS4_18smem_ptr_flag_bitsILi8EEENSU_INS5_IJNSA_ILi8EEESE_EEENS5_IJSE_SB_EEEEEEEvNS4_8identityES11_S1B_vS1C_EENS_8epilogue10collective18CollectiveEpilogueINS1E_23Sm100TmaWarpSpecializedILi1ELi1ELi32ELb0ELb0EEEJSF_NS5_IJNSU_ISE_SB_EES1J_EEESG_SH_SG_SH_NS1E_6fusion15FusionCallbacksIS1I_NS1L_17LinearCombinationISG_fSG_fLNS_15FloatRoundStyleE2EEESF_S1K_JEEENS4_5SM1004TMEM4LOAD26SM100_TMEM_LOAD_16dp32b32xES11_S1B_NS4_39AutoVectorizingCopyWithAssumedAlignmentILi128EEENS4_14SM90_TMA_STOREES1B_S1W_S1W_EEEvvEEEEvNT_6ParamsE,"aw",@nobits
	.sectionflags	@""
	.align	16
	.zero		1024


//--------------------- .nv.shared.reserved.0     --------------------------
	.section	.nv.shared.reserved.0,"aw",@nobits
	.weak		__nv_reservedSMEM_offset_0_alias
	.size		__nv_reservedSMEM_offset_0_alias, 0, 64
	.other		__nv_reservedSMEM_offset_0_alias,@"STO_CUDA_RESERVED_SHARED STV_DEFAULT"
__nv_reservedSMEM_offset_0_alias:
	.zero		0
.nv.shared.reserved.0:
	.zero		64
	.weak		__nv_reservedSMEM_tcgen05_partition
	.type		__nv_reservedSMEM_tcgen05_partition,@object
	.size		__nv_reservedSMEM_tcgen05_partition,(.L_0 - __nv_reservedSMEM_tcgen05_partition)
__nv_reservedSMEM_tcgen05_partition:
	.zero		32
.L_0:


//--------------------- .nv.global                --------------------------
	.section	.nv.global,"aw",@nobits
.nv.global:
	.type		_ZN39_INTERNAL_305735b0_4_k_cu_c2b3f67d_77434cute1_E,@object
	.size		_ZN39_INTERNAL_305735b0_4_k_cu_c2b3f67d_77434cute1_E,(_ZN39_INTERNAL_305735b0_4_k_cu_c2b3f67d_77434cuda3std3__45__cpo6cbeginE - _ZN39_INTERNAL_305735b0_4_k_cu_c2b3f67d_77434cute1_E)
_ZN39_INTERNAL_305735b0_4_k_cu_c2b3f67d_77434cute1_E:
	.zero		1
	.type		_ZN39_INTERNAL_305735b0_4_k_cu_c2b3f67d_77434cuda3std3__45__cpo6cbeginE,@object
	.size		_ZN39_INTERNAL_305735b0_4_k_cu_c2b3f67d_77434cuda3std3__45__cpo6cbeginE,(_ZN39_INTERNAL_305735b0_4_k_cu_c2b3f67d_77434cuda3std3__48in_placeE - _ZN39_INTERNAL_305735b0_4_k_cu_c2b3f67d_77434cuda3std3__45__cpo6cbeginE)
_ZN39_INTERNAL_305735b0_4_k_cu_c2b3f67d_77434cuda3std3__45__cpo6cbeginE:
	.zero		1
	.type		_ZN39_INTERNAL_305735b0_4_k_cu_c2b3f67d_77434cuda3std3__48in_placeE,@object
	.size		_ZN39_INTERNAL_305735b0_4_k_cu_c2b3f67d_77434cuda3std3__48in_placeE,(_ZN39_INTERNAL_305735b0_4_k_cu_c2b3f67d_77434cuda3std6ranges3__45__cpo9iter_moveE - _ZN39_INTERNAL_305735b0_4_k_cu_c2b3f67d_77434cuda3std3__48in_placeE)
_ZN39_INTERNAL_305735b0_4_k_cu_c2b3f67d_77434cuda3std3__48in_placeE:
	.zero		1
	.type		_ZN39_INTERNAL_305735b0_4_k_cu_c2b3f67d_77434cuda3std6ranges3__45__cpo9iter_moveE,@object
	.size		_ZN39_INTERNAL_305735b0_4_k_cu_c2b3f67d_77434cuda3std6ranges3__45__cpo9iter_moveE,(_ZN39_INTERNAL_305735b0_4_k_cu_c2b3f67d_77434cuda3std3__45__cpo5beginE - _ZN39_INTERNAL_305735b0_4_k_cu_c2b3f67d_77434cuda3std6ranges3__45__cpo9iter_moveE)
_ZN39_INTERNAL_305735b0_4_k_cu_c2b3f67d_77434cuda3std6ranges3__45__cpo9iter_moveE:
	.zero		1
	.type		_ZN39_INTERNAL_305735b0_4_k_cu_c2b3f67d_77434cuda3std3__45__cpo5beginE,@object
	.size		_ZN39_INTERNAL_305735b0_4_k_cu_c2b3f67d_77434cuda3std3__45__cpo5beginE,(_ZN39_INTERNAL_305735b0_4_k_cu_c2b3f67d_77434cuda3std3__441_GLOBAL__N__305735b0_4_k_cu_c2b3f67d_77436ignoreE - _ZN39_INTERNAL_305735b0_4_k_cu_c2b3f67d_77434cuda3std3__45__cpo5beginE)
_ZN39_INTERNAL_305735b0_4_k_cu_c2b3f67d_77434cuda3std3__45__cpo5beginE:
	.zero		1
	.type		_ZN39_INTERNAL_305735b0_4_k_cu_c2b3f67d_77434cuda3std3__441_GLOBAL__N__305735b0_4_k_cu_c2b3f67d_77436ignoreE,@object
	.size		_ZN39_INTERNAL_305735b0_4_k_cu_c2b3f67d_77434cuda3std3__441_GLOBAL__N__305735b0_4_k_cu_c2b3f67d_77436ignoreE,(_ZN39_INTERNAL_305735b0_4_k_cu_c2b3f67d_77434cute7productE - _ZN39_INTERNAL_305735b0_4_k_cu_c2b3f67d_77434cuda3std3__441_GLOBAL__N__305735b0_4_k_cu_c2b3f67d_77436ignoreE)
_ZN39_INTERNAL_305735b0_4_k_cu_c2b3f67d_77434cuda3std3__441_GLOBAL__N__305735b0_4_k_cu_c2b3f67d_77436ignoreE:
	.zero		1
	.type		_ZN39_INTERNAL_305735b0_4_k_cu_c2b3f67d_77434cute7productE,@object
	.size		_ZN39_INTERNAL_305735b0_4_k_cu_c2b3f67d_77434cute7productE,(_ZN39_INTERNAL_305735b0_4_k_cu_c2b3f67d_77434cuda3std3__45__cpo3endE - _ZN39_INTERNAL_305735b0_4_k_cu_c2b3f67d_77434cute7productE)
_ZN39_INTERNAL_305735b0_4_k_cu_c2b3f67d_77434cute7productE:
	.zero		1
	.type		_ZN39_INTERNAL_305735b0_4_k_cu_c2b3f67d_77434cuda3std3__45__cpo3endE,@object
	.size		_ZN39_INTERNAL_305735b0_4_k_cu_c2b3f67d_77434cuda3std3__45__cpo3endE,(_ZN39_INTERNAL_305735b0_4_k_cu_c2b3f67d_77434cuda3std3__419piecewise_constructE - _ZN39_INTERNAL_305735b0_4_k_cu_c2b3f67d_77434cuda3std3__45__cpo3endE)
_ZN39_INTERNAL_305735b0_4_k_cu_c2b3f67d_77434cuda3std3__45__cpo3endE:
	.zero		1
	.type		_ZN39_INTERNAL_305735b0_4_k_cu_c2b3f67d_77434cuda3std3__419piecewise_constructE,@object
	.size		_ZN39_INTERNAL_305735b0_4_k_cu_c2b3f67d_77434cuda3std3__419piecewise_constructE,(_ZN39_INTERNAL_305735b0_4_k_cu_c2b3f67d_77434cuda3std3__45__cpo4cendE - _ZN39_INTERNAL_305735b0_4_k_cu_c2b3f67d_77434cuda3std3__419piecewise_constructE)
_ZN39_INTERNAL_305735b0_4_k_cu_c2b3f67d_77434cuda3std3__419piecewise_constructE:
	.zero		1
	.type		_ZN39_INTERNAL_305735b0_4_k_cu_c2b3f67d_77434cuda3std3__45__cpo4cendE,@object
	.size		_ZN39_INTERNAL_305735b0_4_k_cu_c2b3f67d_77434cuda3std3__45__cpo4cendE,(_ZN39_INTERNAL_305735b0_4_k_cu_c2b3f67d_77434cuda3std6ranges3__45__cpo4swapE - _ZN39_INTERNAL_305735b0_4_k_cu_c2b3f67d_77434cuda3std3__45__cpo4cendE)
_ZN39_INTERNAL_305735b0_4_k_cu_c2b3f67d_77434cuda3std3__45__cpo4cendE:
	.zero		1
	.type		_ZN39_INTERNAL_305735b0_4_k_cu_c2b3f67d_77434cuda3std6ranges3__45__cpo4swapE,@object
	.size		_ZN39_INTERNAL_305735b0_4_k_cu_c2b3f67d_77434cuda3std6ranges3__45__cpo4swapE,(.L_10 - _ZN39_INTERNAL_305735b0_4_k_cu_c2b3f67d_77434cuda3std6ranges3__45__cpo4swapE)
_ZN39_INTERNAL_305735b0_4_k_cu_c2b3f67d_77434cuda3std6ranges3__45__cpo4swapE:
	.zero		1
.L_10:


//--------------------- .nv.constant0._ZN7cutlass13device_kernelINS_4gemm6kernel13GemmUniversalIN4cute5tupleIJiiiiEEENS1_10collective13CollectiveMmaINS1_35MainloopSm100TmaUmmaWarpSpecializedILi27ELi2ELi4ENS5_IJNS4_1CILi1EEESB_SB_EEEEENS5_IJNSA_ILi64EEESE_SE_EEENS_12float_e5m2_tENS5_IJlSB_lEEESG_SH_NS4_8TiledMMAINS4_8MMA_AtomIJNS4_10MMA_TraitsINS4_19SM100_MMA_F8F6F4_SSEJSG_SG_fSE_SE_NS4_17integral_constantINS4_4UMMA5MajorELSO_0EEESP_NSM_INSN_7ScaleInELSQ_0EEESR_EEEEEENS4_6LayoutISC_NS5_IJNSA_ILi0EEESV_SV_EEEEENS5_IJNS4_10UnderscoreESY_SY_EEEEENS4_13SM90_TMA_LOADENS4_14ComposedLayoutINS4_7SwizzleILi2ELi4ELi3EEENS4_18smem_ptr_flag_bitsILi8EEENSU_INS5_IJNSA_ILi8EEESE_EEENS5_IJSE_SB_EEEEEEEvNS4_8identityES11_S1B_vS1C_EENS_8epilogue10collective18CollectiveEpilogueINS1E_23Sm100TmaWarpSpecializedILi1ELi1ELi32ELb0ELb0EEEJSF_NS5_IJNSU_ISE_SB_EES1J_EEESG_SH_SG_SH_NS1E_6fusion15FusionCallbacksIS1I_NS1L_17LinearCombinationISG_fSG_fLNS_15FloatRoundStyleE2EEESF_S1K_JEEENS4_5SM1004TMEM4LOAD26SM100_TMEM_LOAD_16dp32b32xES11_S1B_NS4_39AutoVectorizingCopyWithAssumedAlignmentILi128EEENS4_14SM90_TMA_STOREES1B_S1W_S1W_EEEvvEEEEvNT_6ParamsE --------------------------
	.section	.nv.constant0._ZN7cutlass13device_kernelINS_4gemm6kernel13GemmUniversalIN4cute5tupleIJiiiiEEENS1_10collective13CollectiveMmaINS1_35MainloopSm100TmaUmmaWarpSpecializedILi27ELi2ELi4ENS5_IJNS4_1CILi1EEESB_SB_EEEEENS5_IJNSA_ILi64EEESE_SE_EEENS_12float_e5m2_tENS5_IJlSB_lEEESG_SH_NS4_8TiledMMAINS4_8MMA_AtomIJNS4_10MMA_TraitsINS4_19SM100_MMA_F8F6F4_SSEJSG_SG_fSE_SE_NS4_17integral_constantINS4_4UMMA5MajorELSO_0EEESP_NSM_INSN_7ScaleInELSQ_0EEESR_EEEEEENS4_6LayoutISC_NS5_IJNSA_ILi0EEESV_SV_EEEEENS5_IJNS4_10UnderscoreESY_SY_EEEEENS4_13SM90_TMA_LOADENS4_14ComposedLayoutINS4_7SwizzleILi2ELi4ELi3EEENS4_18smem_ptr_flag_bitsILi8EEENSU_INS5_IJNSA_ILi8EEESE_EEENS5_IJSE_SB_EEEEEEEvNS4_8identityES11_S1B_vS1C_EENS_8epilogue10collective18CollectiveEpilogueINS1E_23Sm100TmaWarpSpecializedILi1ELi1ELi32ELb0ELb0EEEJSF_NS5_IJNSU_ISE_SB_EES1J_EEESG_SH_SG_SH_NS1E_6fusion15FusionCallbacksIS1I_NS1L_17LinearCombinationISG_fSG_fLNS_15FloatRoundStyleE2EEESF_S1K_JEEENS4_5SM1004TMEM4LOAD26SM100_TMEM_LOAD_16dp32b32xES11_S1B_NS4_39AutoVectorizingCopyWithAssumedAlignmentILi128EEENS4_14SM90_TMA_STOREES1B_S1W_S1W_EEEvvEEEEvNT_6ParamsE,"a",@progbits
	.sectionflags	@""
	.align	4
.nv.constant0._ZN7cutlass13device_kernelINS_4gemm6kernel13GemmUniversalIN4cute5tupleIJiiiiEEENS1_10collective13CollectiveMmaINS1_35MainloopSm100TmaUmmaWarpSpecializedILi27ELi2ELi4ENS5_IJNS4_1CILi1EEESB_SB_EEEEENS5_IJNSA_ILi64EEESE_SE_EEENS_12float_e5m2_tENS5_IJlSB_lEEESG_SH_NS4_8TiledMMAINS4_8MMA_AtomIJNS4_10MMA_TraitsINS4_19SM100_MMA_F8F6F4_SSEJSG_SG_fSE_SE_NS4_17integral_constantINS4_4UMMA5MajorELSO_0EEESP_NSM_INSN_7ScaleInELSQ_0EEESR_EEEEEENS4_6LayoutISC_NS5_IJNSA_ILi0EEESV_SV_EEEEENS5_IJNS4_10UnderscoreESY_SY_EEEEENS4_13SM90_TMA_LOADENS4_14ComposedLayoutINS4_7SwizzleILi2ELi4ELi3EEENS4_18smem_ptr_flag_bitsILi8EEENSU_INS5_IJNSA_ILi8EEESE_EEENS5_IJSE_SB_EEEEEEEvNS4_8identityES11_S1B_vS1C_EENS_8epilogue10collective18CollectiveEpilogueINS1E_23Sm100TmaWarpSpecializedILi1ELi1ELi32ELb0ELb0EEEJSF_NS5_IJNSU_ISE_SB_EES1J_EEESG_SH_SG_SH_NS1E_6fusion15FusionCallbacksIS1I_NS1L_17LinearCombinationISG_fSG_fLNS_15FloatRoundStyleE2EEESF_S1K_JEEENS4_5SM1004TMEM4LOAD26SM100_TMEM_LOAD_16dp32b32xES11_S1B_NS4_39AutoVectorizingCopyWithAssumedAlignmentILi128EEENS4_14SM90_TMA_STOREES1B_S1W_S1W_EEEvvEEEEvNT_6ParamsE:
	.zero		2944


//--------------------- SYMBOLS --------------------------

	.type		.nv.reservedSmem.offset0,@object
	.size		.nv.reservedSmem.offset0,0x4
	.type		.nv.reservedSmem.cap,@object
	.size		.nv.reservedSmem.cap,0x4
	.type		__assertfail,@function
